//
// Generated by NVIDIA NVVM Compiler
//
// Compiler Build ID: CL-36424714
// Cuda compilation tools, release 13.0, V13.0.88
// Based on NVVM 20.0.0
//

.version 9.0
.target sm_100
.address_size 64

	// .globl	_Z15MatrixMulKernelPfS_S_i
// _ZZ20TiledMatrixMulKernelPfS_S_iiE6M_tile has been demoted
// _ZZ20TiledMatrixMulKernelPfS_S_iiE6N_tile has been demoted

.visible .entry _Z15MatrixMulKernelPfS_S_i(
	.param .u64 .ptr .align 1 _Z15MatrixMulKernelPfS_S_i_param_0,
	.param .u64 .ptr .align 1 _Z15MatrixMulKernelPfS_S_i_param_1,
	.param .u64 .ptr .align 1 _Z15MatrixMulKernelPfS_S_i_param_2,
	.param .u32 _Z15MatrixMulKernelPfS_S_i_param_3
)
{
	.reg .pred 	%p<10>;
	.reg .b32 	%r<40>;
	.reg .b32 	%f<67>;
	.reg .b64 	%rd<67>;

	ld.param.u64 	%rd14, [_Z15MatrixMulKernelPfS_S_i_param_0];
	ld.param.u64 	%rd15, [_Z15MatrixMulKernelPfS_S_i_param_1];
	ld.param.u32 	%r18, [_Z15MatrixMulKernelPfS_S_i_param_3];
	cvta.to.global.u64 	%rd1, %rd15;
	cvta.to.global.u64 	%rd2, %rd14;
	mov.u32 	%r19, %ctaid.y;
	mov.u32 	%r20, %ntid.y;
	mov.u32 	%r21, %tid.y;
	mad.lo.s32 	%r1, %r19, %r20, %r21;
	mov.u32 	%r22, %ctaid.x;
	mov.u32 	%r23, %ntid.x;
	mov.u32 	%r24, %tid.x;
	mad.lo.s32 	%r2, %r22, %r23, %r24;
	max.s32 	%r25, %r1, %r2;
	setp.ge.s32 	%p1, %r25, %r18;
	@%p1 bra 	$L__BB0_13;
	mul.lo.s32 	%r3, %r18, %r1;
	and.b32  	%r4, %r18, 7;
	setp.lt.u32 	%p2, %r18, 8;
	mov.f32 	%f66, 0f00000000;
	mov.b32 	%r38, 0;
	@%p2 bra 	$L__BB0_4;
	and.b32  	%r38, %r18, 2147483640;
	neg.s32 	%r36, %r38;
	mul.wide.s32 	%rd16, %r18, 4;
	add.s64 	%rd3, %rd1, %rd16;
	shl.b32 	%r7, %r18, 3;
	mul.wide.s32 	%rd17, %r18, 8;
	add.s64 	%rd4, %rd1, %rd17;
	mul.wide.s32 	%rd18, %r18, 12;
	add.s64 	%rd5, %rd1, %rd18;
	mul.wide.s32 	%rd19, %r18, 16;
	add.s64 	%rd6, %rd1, %rd19;
	mul.wide.s32 	%rd20, %r18, 20;
	add.s64 	%rd7, %rd1, %rd20;
	mul.wide.s32 	%rd21, %r18, 24;
	add.s64 	%rd8, %rd1, %rd21;
	mul.wide.s32 	%rd22, %r18, 28;
	add.s64 	%rd9, %rd1, %rd22;
	mul.wide.u32 	%rd23, %r3, 4;
	add.s64 	%rd24, %rd23, %rd2;
	add.s64 	%rd66, %rd24, 16;
	mov.f32 	%f66, 0f00000000;
	mov.u32 	%r35, %r2;
$L__BB0_3:
	.pragma "nounroll";
	mul.wide.s32 	%rd25, %r35, 4;
	add.s64 	%rd26, %rd3, %rd25;
	add.s64 	%rd27, %rd4, %rd25;
	add.s64 	%rd28, %rd5, %rd25;
	add.s64 	%rd29, %rd6, %rd25;
	add.s64 	%rd30, %rd7, %rd25;
	add.s64 	%rd31, %rd8, %rd25;
	add.s64 	%rd32, %rd9, %rd25;
	add.s64 	%rd33, %rd1, %rd25;
	ld.global.f32 	%f16, [%rd66+-16];
	ld.global.f32 	%f17, [%rd33];
	fma.rn.f32 	%f18, %f16, %f17, %f66;
	ld.global.f32 	%f19, [%rd66+-12];
	ld.global.f32 	%f20, [%rd26];
	fma.rn.f32 	%f21, %f19, %f20, %f18;
	ld.global.f32 	%f22, [%rd66+-8];
	ld.global.f32 	%f23, [%rd27];
	fma.rn.f32 	%f24, %f22, %f23, %f21;
	ld.global.f32 	%f25, [%rd66+-4];
	ld.global.f32 	%f26, [%rd28];
	fma.rn.f32 	%f27, %f25, %f26, %f24;
	ld.global.f32 	%f28, [%rd66];
	ld.global.f32 	%f29, [%rd29];
	fma.rn.f32 	%f30, %f28, %f29, %f27;
	ld.global.f32 	%f31, [%rd66+4];
	ld.global.f32 	%f32, [%rd30];
	fma.rn.f32 	%f33, %f31, %f32, %f30;
	ld.global.f32 	%f34, [%rd66+8];
	ld.global.f32 	%f35, [%rd31];
	fma.rn.f32 	%f36, %f34, %f35, %f33;
	ld.global.f32 	%f37, [%rd66+12];
	ld.global.f32 	%f38, [%rd32];
	fma.rn.f32 	%f66, %f37, %f38, %f36;
	add.s32 	%r36, %r36, 8;
	add.s32 	%r35, %r35, %r7;
	add.s64 	%rd66, %rd66, 32;
	setp.ne.s32 	%p3, %r36, 0;
	@%p3 bra 	$L__BB0_3;
$L__BB0_4:
	setp.eq.s32 	%p4, %r4, 0;
	@%p4 bra 	$L__BB0_12;
	and.b32  	%r13, %r18, 3;
	setp.lt.u32 	%p5, %r4, 4;
	@%p5 bra 	$L__BB0_7;
	add.s32 	%r27, %r38, %r3;
	mul.wide.u32 	%rd34, %r27, 4;
	add.s64 	%rd35, %rd2, %rd34;
	ld.global.f32 	%f40, [%rd35];
	mad.lo.s32 	%r28, %r38, %r18, %r2;
	mul.wide.s32 	%rd36, %r28, 4;
	add.s64 	%rd37, %rd1, %rd36;
	ld.global.f32 	%f41, [%rd37];
	fma.rn.f32 	%f42, %f40, %f41, %f66;
	cvt.u64.u32 	%rd38, %r3;
	cvt.u64.u32 	%rd39, %r38;
	add.s64 	%rd40, %rd39, %rd38;
	shl.b64 	%rd41, %rd40, 2;
	add.s64 	%rd42, %rd2, %rd41;
	ld.global.f32 	%f43, [%rd42+4];
	mul.wide.s32 	%rd43, %r18, 4;
	add.s64 	%rd44, %rd37, %rd43;
	ld.global.f32 	%f44, [%rd44];
	fma.rn.f32 	%f45, %f43, %f44, %f42;
	ld.global.f32 	%f46, [%rd42+8];
	add.s64 	%rd45, %rd44, %rd43;
	ld.global.f32 	%f47, [%rd45];
	fma.rn.f32 	%f48, %f46, %f47, %f45;
	ld.global.f32 	%f49, [%rd42+12];
	add.s64 	%rd46, %rd45, %rd43;
	ld.global.f32 	%f50, [%rd46];
	fma.rn.f32 	%f66, %f49, %f50, %f48;
	add.s32 	%r38, %r38, 4;
$L__BB0_7:
	setp.eq.s32 	%p6, %r13, 0;
	@%p6 bra 	$L__BB0_12;
	setp.eq.s32 	%p7, %r13, 1;
	@%p7 bra 	$L__BB0_10;
	add.s32 	%r29, %r38, %r3;
	mul.wide.u32 	%rd47, %r29, 4;
	add.s64 	%rd48, %rd2, %rd47;
	ld.global.f32 	%f52, [%rd48];
	mad.lo.s32 	%r30, %r38, %r18, %r2;
	mul.wide.s32 	%rd49, %r30, 4;
	add.s64 	%rd50, %rd1, %rd49;
	ld.global.f32 	%f53, [%rd50];
	fma.rn.f32 	%f54, %f52, %f53, %f66;
	cvt.u64.u32 	%rd51, %r3;
	cvt.u64.u32 	%rd52, %r38;
	add.s64 	%rd53, %rd52, %rd51;
	shl.b64 	%rd54, %rd53, 2;
	add.s64 	%rd55, %rd2, %rd54;
	ld.global.f32 	%f55, [%rd55+4];
	mul.wide.s32 	%rd56, %r18, 4;
	add.s64 	%rd57, %rd50, %rd56;
	ld.global.f32 	%f56, [%rd57];
	fma.rn.f32 	%f66, %f55, %f56, %f54;
	add.s32 	%r38, %r38, 2;
$L__BB0_10:
	and.b32  	%r31, %r18, 1;
	setp.eq.b32 	%p8, %r31, 1;
	not.pred 	%p9, %p8;
	@%p9 bra 	$L__BB0_12;
	add.s32 	%r32, %r38, %r3;
	mul.wide.u32 	%rd58, %r32, 4;
	add.s64 	%rd59, %rd2, %rd58;
	ld.global.f32 	%f57, [%rd59];
	mad.lo.s32 	%r33, %r38, %r18, %r2;
	mul.wide.s32 	%rd60, %r33, 4;
	add.s64 	%rd61, %rd1, %rd60;
	ld.global.f32 	%f58, [%rd61];
	fma.rn.f32 	%f66, %f57, %f58, %f66;
$L__BB0_12:
	ld.param.u64 	%rd65, [_Z15MatrixMulKernelPfS_S_i_param_2];
	add.s32 	%r34, %r3, %r2;
	cvta.to.global.u64 	%rd62, %rd65;
	mul.wide.s32 	%rd63, %r34, 4;
	add.s64 	%rd64, %rd62, %rd63;
	st.global.f32 	[%rd64], %f66;
$L__BB0_13:
	ret;

}
	// .globl	_Z20TiledMatrixMulKernelPfS_S_ii
.visible .entry _Z20TiledMatrixMulKernelPfS_S_ii(
	.param .u64 .ptr .align 1 _Z20TiledMatrixMulKernelPfS_S_ii_param_0,
	.param .u64 .ptr .align 1 _Z20TiledMatrixMulKernelPfS_S_ii_param_1,
	.param .u64 .ptr .align 1 _Z20TiledMatrixMulKernelPfS_S_ii_param_2,
	.param .u32 _Z20TiledMatrixMulKernelPfS_S_ii_param_3,
	.param .u32 _Z20TiledMatrixMulKernelPfS_S_ii_param_4
)
{
	.reg .pred 	%p<16>;
	.reg .b32 	%r<72>;
	.reg .b32 	%f<127>;
	.reg .b64 	%rd<13>;
	// demoted variable
	.shared .align 4 .b8 _ZZ20TiledMatrixMulKernelPfS_S_iiE6M_tile[2500];
	// demoted variable
	.shared .align 4 .b8 _ZZ20TiledMatrixMulKernelPfS_S_iiE6N_tile[2500];
	ld.param.u64 	%rd3, [_Z20TiledMatrixMulKernelPfS_S_ii_param_0];
	ld.param.u64 	%rd4, [_Z20TiledMatrixMulKernelPfS_S_ii_param_1];
	ld.param.u64 	%rd5, [_Z20TiledMatrixMulKernelPfS_S_ii_param_2];
	ld.param.u32 	%r34, [_Z20TiledMatrixMulKernelPfS_S_ii_param_3];
	ld.param.u32 	%r35, [_Z20TiledMatrixMulKernelPfS_S_ii_param_4];
	mov.u32 	%r36, %ctaid.y;
	mov.u32 	%r1, %tid.y;
	mad.lo.s32 	%r2, %r35, %r36, %r1;
	mov.u32 	%r37, %ctaid.x;
	mov.u32 	%r3, %tid.x;
	mad.lo.s32 	%r4, %r35, %r37, %r3;
	add.s32 	%r38, %r34, %r35;
	add.s32 	%r39, %r38, -1;
	div.s32 	%r5, %r39, %r35;
	setp.lt.s32 	%p1, %r5, 1;
	mov.f32 	%f125, 0f00000000;
	@%p1 bra 	$L__BB1_21;
	mul.lo.s32 	%r41, %r1, 100;
	mov.u32 	%r42, _ZZ20TiledMatrixMulKernelPfS_S_iiE6M_tile;
	add.s32 	%r6, %r42, %r41;
	mul.lo.s32 	%r7, %r2, %r34;
	mov.u32 	%r43, _ZZ20TiledMatrixMulKernelPfS_S_iiE6N_tile;
	shl.b32 	%r44, %r3, 2;
	add.s32 	%r9, %r43, %r44;
	add.s32 	%r8, %r9, %r41;
	and.b32  	%r10, %r35, 15;
	and.b32  	%r11, %r35, 7;
	and.b32  	%r12, %r35, 2147483632;
	and.b32  	%r13, %r35, 3;
	neg.s32 	%r14, %r12;
	add.s32 	%r15, %r6, 32;
	add.s32 	%r16, %r9, 800;
	cvta.to.global.u64 	%rd1, %rd3;
	cvta.to.global.u64 	%rd2, %rd4;
	mov.f32 	%f125, 0f00000000;
	mov.b32 	%r65, 0;
$L__BB1_2:
	mul.lo.s32 	%r45, %r65, %r35;
	add.s32 	%r46, %r45, %r3;
	add.s32 	%r19, %r45, %r1;
	max.s32 	%r47, %r2, %r46;
	setp.ge.s32 	%p2, %r47, %r34;
	mov.f32 	%f116, 0f00000000;
	@%p2 bra 	$L__BB1_4;
	add.s32 	%r48, %r46, %r7;
	mul.wide.s32 	%rd6, %r48, 4;
	add.s64 	%rd7, %rd1, %rd6;
	ld.global.f32 	%f116, [%rd7];
$L__BB1_4:
	shl.b32 	%r49, %r3, 2;
	add.s32 	%r50, %r6, %r49;
	st.shared.f32 	[%r50], %f116;
	mov.f32 	%f117, 0f00000000;
	max.s32 	%r51, %r4, %r19;
	setp.ge.s32 	%p3, %r51, %r34;
	@%p3 bra 	$L__BB1_6;
	mad.lo.s32 	%r52, %r19, %r34, %r4;
	mul.wide.s32 	%rd8, %r52, 4;
	add.s64 	%rd9, %rd2, %rd8;
	ld.global.f32 	%f117, [%rd9];
$L__BB1_6:
	setp.lt.s32 	%p4, %r35, 1;
	st.shared.f32 	[%r8], %f117;
	bar.sync 	0;
	@%p4 bra 	$L__BB1_20;
	setp.lt.u32 	%p5, %r35, 16;
	mov.b32 	%r70, 0;
	@%p5 bra 	$L__BB1_10;
	mov.u32 	%r66, %r16;
	mov.u32 	%r67, %r15;
	mov.u32 	%r68, %r14;
$L__BB1_9:
	.pragma "nounroll";
	ld.shared.f32 	%f26, [%r67+-32];
	ld.shared.f32 	%f27, [%r66+-800];
	fma.rn.f32 	%f28, %f26, %f27, %f125;
	ld.shared.f32 	%f29, [%r67+-28];
	ld.shared.f32 	%f30, [%r66+-700];
	fma.rn.f32 	%f31, %f29, %f30, %f28;
	ld.shared.f32 	%f32, [%r67+-24];
	ld.shared.f32 	%f33, [%r66+-600];
	fma.rn.f32 	%f34, %f32, %f33, %f31;
	ld.shared.f32 	%f35, [%r67+-20];
	ld.shared.f32 	%f36, [%r66+-500];
	fma.rn.f32 	%f37, %f35, %f36, %f34;
	ld.shared.f32 	%f38, [%r67+-16];
	ld.shared.f32 	%f39, [%r66+-400];
	fma.rn.f32 	%f40, %f38, %f39, %f37;
	ld.shared.f32 	%f41, [%r67+-12];
	ld.shared.f32 	%f42, [%r66+-300];
	fma.rn.f32 	%f43, %f41, %f42, %f40;
	ld.shared.f32 	%f44, [%r67+-8];
	ld.shared.f32 	%f45, [%r66+-200];
	fma.rn.f32 	%f46, %f44, %f45, %f43;
	ld.shared.f32 	%f47, [%r67+-4];
	ld.shared.f32 	%f48, [%r66+-100];
	fma.rn.f32 	%f49, %f47, %f48, %f46;
	ld.shared.f32 	%f50, [%r67];
	ld.shared.f32 	%f51, [%r66];
	fma.rn.f32 	%f52, %f50, %f51, %f49;
	ld.shared.f32 	%f53, [%r67+4];
	ld.shared.f32 	%f54, [%r66+100];
	fma.rn.f32 	%f55, %f53, %f54, %f52;
	ld.shared.f32 	%f56, [%r67+8];
	ld.shared.f32 	%f57, [%r66+200];
	fma.rn.f32 	%f58, %f56, %f57, %f55;
	ld.shared.f32 	%f59, [%r67+12];
	ld.shared.f32 	%f60, [%r66+300];
	fma.rn.f32 	%f61, %f59, %f60, %f58;
	ld.shared.f32 	%f62, [%r67+16];
	ld.shared.f32 	%f63, [%r66+400];
	fma.rn.f32 	%f64, %f62, %f63, %f61;
	ld.shared.f32 	%f65, [%r67+20];
	ld.shared.f32 	%f66, [%r66+500];
	fma.rn.f32 	%f67, %f65, %f66, %f64;
	ld.shared.f32 	%f68, [%r67+24];
	ld.shared.f32 	%f69, [%r66+600];
	fma.rn.f32 	%f70, %f68, %f69, %f67;
	ld.shared.f32 	%f71, [%r67+28];
	ld.shared.f32 	%f72, [%r66+700];
	fma.rn.f32 	%f125, %f71, %f72, %f70;
	add.s32 	%r68, %r68, 16;
	add.s32 	%r67, %r67, 64;
	add.s32 	%r66, %r66, 1600;
	setp.ne.s32 	%p6, %r68, 0;
	mov.u32 	%r70, %r12;
	@%p6 bra 	$L__BB1_9;
$L__BB1_10:
	setp.eq.s32 	%p7, %r10, 0;
	@%p7 bra 	$L__BB1_20;
	add.s32 	%r54, %r10, -1;
	setp.lt.u32 	%p8, %r54, 7;
	@%p8 bra 	$L__BB1_13;
	shl.b32 	%r55, %r70, 2;
	add.s32 	%r56, %r6, %r55;
	ld.shared.f32 	%f74, [%r56];
	mad.lo.s32 	%r57, %r70, 100, %r9;
	ld.shared.f32 	%f75, [%r57];
	fma.rn.f32 	%f76, %f74, %f75, %f125;
	ld.shared.f32 	%f77, [%r56+4];
	ld.shared.f32 	%f78, [%r57+100];
	fma.rn.f32 	%f79, %f77, %f78, %f76;
	ld.shared.f32 	%f80, [%r56+8];
	ld.shared.f32 	%f81, [%r57+200];
	fma.rn.f32 	%f82, %f80, %f81, %f79;
	ld.shared.f32 	%f83, [%r56+12];
	ld.shared.f32 	%f84, [%r57+300];
	fma.rn.f32 	%f85, %f83, %f84, %f82;
	ld.shared.f32 	%f86, [%r56+16];
	ld.shared.f32 	%f87, [%r57+400];
	fma.rn.f32 	%f88, %f86, %f87, %f85;
	ld.shared.f32 	%f89, [%r56+20];
	ld.shared.f32 	%f90, [%r57+500];
	fma.rn.f32 	%f91, %f89, %f90, %f88;
	ld.shared.f32 	%f92, [%r56+24];
	ld.shared.f32 	%f93, [%r57+600];
	fma.rn.f32 	%f94, %f92, %f93, %f91;
	ld.shared.f32 	%f95, [%r56+28];
	ld.shared.f32 	%f96, [%r57+700];
	fma.rn.f32 	%f125, %f95, %f96, %f94;
	add.s32 	%r70, %r70, 8;
$L__BB1_13:
	setp.eq.s32 	%p9, %r11, 0;
	@%p9 bra 	$L__BB1_20;
	add.s32 	%r58, %r11, -1;
	setp.lt.u32 	%p10, %r58, 3;
	@%p10 bra 	$L__BB1_16;
	shl.b32 	%r59, %r70, 2;
	add.s32 	%r60, %r6, %r59;
	ld.shared.f32 	%f98, [%r60];
	mad.lo.s32 	%r61, %r70, 100, %r9;
	ld.shared.f32 	%f99, [%r61];
	fma.rn.f32 	%f100, %f98, %f99, %f125;
	ld.shared.f32 	%f101, [%r60+4];
	ld.shared.f32 	%f102, [%r61+100];
	fma.rn.f32 	%f103, %f101, %f102, %f100;
	ld.shared.f32 	%f104, [%r60+8];
	ld.shared.f32 	%f105, [%r61+200];
	fma.rn.f32 	%f106, %f104, %f105, %f103;
	ld.shared.f32 	%f107, [%r60+12];
	ld.shared.f32 	%f108, [%r61+300];
	fma.rn.f32 	%f125, %f107, %f108, %f106;
	add.s32 	%r70, %r70, 4;
$L__BB1_16:
	setp.eq.s32 	%p11, %r13, 0;
	@%p11 bra 	$L__BB1_20;
	setp.eq.s32 	%p12, %r13, 1;
	shl.b32 	%r62, %r70, 2;
	add.s32 	%r31, %r6, %r62;
	ld.shared.f32 	%f109, [%r31];
	mad.lo.s32 	%r32, %r70, 100, %r9;
	ld.shared.f32 	%f110, [%r32];
	fma.rn.f32 	%f125, %f109, %f110, %f125;
	@%p12 bra 	$L__BB1_20;
	setp.eq.s32 	%p13, %r13, 2;
	ld.shared.f32 	%f111, [%r31+4];
	ld.shared.f32 	%f112, [%r32+100];
	fma.rn.f32 	%f125, %f111, %f112, %f125;
	@%p13 bra 	$L__BB1_20;
	ld.shared.f32 	%f113, [%r31+8];
	ld.shared.f32 	%f114, [%r32+200];
	fma.rn.f32 	%f125, %f113, %f114, %f125;
$L__BB1_20:
	bar.sync 	0;
	add.s32 	%r65, %r65, 1;
	setp.ne.s32 	%p14, %r65, %r5;
	@%p14 bra 	$L__BB1_2;
$L__BB1_21:
	max.s32 	%r63, %r2, %r4;
	setp.ge.s32 	%p15, %r63, %r34;
	@%p15 bra 	$L__BB1_23;
	mad.lo.s32 	%r64, %r2, %r34, %r4;
	cvta.to.global.u64 	%rd10, %rd5;
	mul.wide.s32 	%rd11, %r64, 4;
	add.s64 	%rd12, %rd10, %rd11;
	st.global.f32 	[%rd12], %f125;
$L__BB1_23:
	ret;

}


// ===== COMPILED SASS (sm_100) =====

	.target	sm_100

	.elftype	@"ET_EXEC"


//--------------------- .note.nv.tkinfo           --------------------------
	.section	.note.nv.tkinfo,"",@"SHT_NOTE"
	.sectionflags	@"SHF_NOTE_NV_TKINFO"
	.tkinfo
        /*0018*/ 	.word	0x00000002
        /*0030*/ 	.string	""
        /*0030*/ 	.string	"ptxas"
        /*0030*/ 	.string	"Cuda compilation tools, release 13.0, V13.0.88"
        /*0030*/ 	.string	"Build cuda_13.0.r13.0/compiler.36424714_0"
        /*0030*/ 	.string	"-arch sm_100 -m 64 "



//--------------------- .note.nv.cuinfo           --------------------------
	.section	.note.nv.cuinfo,"",@"SHT_NOTE"
	.sectionflags	@"SHF_NOTE_NV_CUINFO"
        /*0018*/ 	.short	0x0002
        /*001a*/ 	.short	0x0064
        /*001c*/ 	.short	0x0082
	.zero		2


//--------------------- .nv.info                  --------------------------
	.section	.nv.info,"",@"SHT_CUDA_INFO"
	.align	4


	//----- nvinfo : EIATTR_REGCOUNT
	.align		4
        /*0000*/ 	.byte	0x04, 0x2f
        /*0002*/ 	.short	(.L_1 - .L_0)
	.align		4
.L_0:
        /*0004*/ 	.word	index@(_Z15MatrixMulKernelPfS_S_i)
        /*0008*/ 	.word	0x0000001e


	//----- nvinfo : EIATTR_FRAME_SIZE
	.align		4
.L_1:
        /*000c*/ 	.byte	0x04, 0x11
        /*000e*/ 	.short	(.L_3 - .L_2)
	.align		4
.L_2:
        /*0010*/ 	.word	index@(_Z15MatrixMulKernelPfS_S_i)
        /*0014*/ 	.word	0x00000000


	//----- nvinfo : EIATTR_REGCOUNT
	.align		4
.L_3:
        /*0018*/ 	.byte	0x04, 0x2f
        /*001a*/ 	.short	(.L_5 - .L_4)
	.align		4
.L_4:
        /*001c*/ 	.word	index@(_Z20TiledMatrixMulKernelPfS_S_ii)
        /*0020*/ 	.word	0x0000001f


	//----- nvinfo : EIATTR_FRAME_SIZE
	.align		4
.L_5:
        /*0024*/ 	.byte	0x04, 0x11
        /*0026*/ 	.short	(.L_7 - .L_6)
	.align		4
.L_6:
        /*0028*/ 	.word	index@(_Z20TiledMatrixMulKernelPfS_S_ii)
        /*002c*/ 	.word	0x00000000


	//----- nvinfo : EIATTR_MIN_STACK_SIZE
	.align		4
.L_7:
        /*0030*/ 	.byte	0x04, 0x12
        /*0032*/ 	.short	(.L_9 - .L_8)
	.align		4
.L_8:
        /*0034*/ 	.word	index@(_Z20TiledMatrixMulKernelPfS_S_ii)
        /*0038*/ 	.word	0x00000000


	//----- nvinfo : EIATTR_MIN_STACK_SIZE
	.align		4
.L_9:
        /*003c*/ 	.byte	0x04, 0x12
        /*003e*/ 	.short	(.L_11 - .L_10)
	.align		4
.L_10:
        /*0040*/ 	.word	index@(_Z15MatrixMulKernelPfS_S_i)
        /*0044*/ 	.word	0x00000000
.L_11:


//--------------------- .nv.compat                --------------------------
	.section	.nv.compat,"",@"SHT_CUDA_COMPAT_INFO"
	.align	4
        /*0000*/ 	.byte	0x02, 0x09, 0x00, 0x00, 0x02, 0x02, 0x01, 0x00, 0x02, 0x05, 0x05, 0x00, 0x03, 0x07, 0x01, 0x01
        /*0010*/ 	.byte	0x02, 0x03, 0x00, 0x00, 0x02, 0x06, 0x01, 0x00, 0x04, 0x0b, 0x08, 0x00, 0x09, 0x00, 0x00, 0x00
        /*0020*/ 	.byte	0x00, 0x00, 0x00, 0x00


//--------------------- .nv.info._Z20TiledMatrixMulKernelPfS_S_ii --------------------------
	.section	.nv.info._Z20TiledMatrixMulKernelPfS_S_ii,"",@"SHT_CUDA_INFO"
	.sectionflags	@""
	.align	4


	//----- nvinfo : EIATTR_CUDA_API_VERSION
	.align		4
        /*0000*/ 	.byte	0x04, 0x37
        /*0002*/ 	.short	(.L_13 - .L_12)
.L_12:
        /*0004*/ 	.word	0x00000082


	//----- nvinfo : EIATTR_KPARAM_INFO
	.align		4
.L_13:
        /*0008*/ 	.byte	0x04, 0x17
        /*000a*/ 	.short	(.L_15 - .L_14)
.L_14:
        /*000c*/ 	.word	0x00000000
        /*0010*/ 	.short	0x0004
        /*0012*/ 	.short	0x001c
        /*0014*/ 	.byte	0x00, 0xf0, 0x11, 0x00


	//----- nvinfo : EIATTR_KPARAM_INFO
	.align		4
.L_15:
        /*0018*/ 	.byte	0x04, 0x17
        /*001a*/ 	.short	(.L_17 - .L_16)
.L_16:
        /*001c*/ 	.word	0x00000000
        /*0020*/ 	.short	0x0003
        /*0022*/ 	.short	0x0018
        /*0024*/ 	.byte	0x00, 0xf0, 0x11, 0x00


	//----- nvinfo : EIATTR_KPARAM_INFO
	.align		4
.L_17:
        /*0028*/ 	.byte	0x04, 0x17
        /*002a*/ 	.short	(.L_19 - .L_18)
.L_18:
        /*002c*/ 	.word	0x00000000
        /*0030*/ 	.short	0x0002
        /*0032*/ 	.short	0x0010
        /*0034*/ 	.byte	0x00, 0xf5, 0x21, 0x00


	//----- nvinfo : EIATTR_KPARAM_INFO
	.align		4
.L_19:
        /*0038*/ 	.byte	0x04, 0x17
        /*003a*/ 	.short	(.L_21 - .L_20)
.L_20:
        /*003c*/ 	.word	0x00000000
        /*0040*/ 	.short	0x0001
        /*0042*/ 	.short	0x0008
        /*0044*/ 	.byte	0x00, 0xf5, 0x21, 0x00


	//----- nvinfo : EIATTR_KPARAM_INFO
	.align		4
.L_21:
        /*0048*/ 	.byte	0x04, 0x17
        /*004a*/ 	.short	(.L_23 - .L_22)
.L_22:
        /*004c*/ 	.word	0x00000000
        /*0050*/ 	.short	0x0000
        /*0052*/ 	.short	0x0000
        /*0054*/ 	.byte	0x00, 0xf5, 0x21, 0x00


	//----- nvinfo : EIATTR_SPARSE_MMA_MASK
	.align		4
.L_23:
        /*0058*/ 	.byte	0x03, 0x50
        /*005a*/ 	.short	0x0000


	//----- nvinfo : EIATTR_MAXREG_COUNT
	.align		4
        /*005c*/ 	.byte	0x03, 0x1b
        /*005e*/ 	.short	0x00ff


	//----- nvinfo : EIATTR_NUM_BARRIERS
	.align		4
        /*0060*/ 	.byte	0x02, 0x4c
        /*0062*/ 	.byte	0x01
	.zero		1


	//----- nvinfo : EIATTR_MERCURY_ISA_VERSION
	.align		4
        /*0064*/ 	.byte	0x03, 0x5f
        /*0066*/ 	.short	0x0101


	//----- nvinfo : EIATTR_VRC_CTA_INIT_COUNT
	.align		4
        /*0068*/ 	.byte	0x02, 0x4a
	.zero		1
	.zero		1


	//----- nvinfo : EIATTR_EXIT_INSTR_OFFSETS
	.align		4
        /*006c*/ 	.byte	0x04, 0x1c
        /*006e*/ 	.short	(.L_25 - .L_24)


	//   ....[0]....
.L_24:
        /*0070*/ 	.word	0x00000d30


	//   ....[1]....
        /*0074*/ 	.word	0x00000d80


	//----- nvinfo : EIATTR_CBANK_PARAM_SIZE
	.align		4
.L_25:
        /*0078*/ 	.byte	0x03, 0x19
        /*007a*/ 	.short	0x0020


	//----- nvinfo : EIATTR_PARAM_CBANK
	.align		4
        /*007c*/ 	.byte	0x04, 0x0a
        /*007e*/ 	.short	(.L_27 - .L_26)
	.align		4
.L_26:
        /*0080*/ 	.word	index@(.nv.constant0._Z20TiledMatrixMulKernelPfS_S_ii)
        /*0084*/ 	.short	0x0380
        /*0086*/ 	.short	0x0020


	//----- nvinfo : EIATTR_SW_WAR
	.align		4
.L_27:
        /*0088*/ 	.byte	0x04, 0x36
        /*008a*/ 	.short	(.L_29 - .L_28)
.L_28:
        /*008c*/ 	.word	0x00000008
.L_29:


//--------------------- .nv.info._Z15MatrixMulKernelPfS_S_i --------------------------
	.section	.nv.info._Z15MatrixMulKernelPfS_S_i,"",@"SHT_CUDA_INFO"
	.sectionflags	@""
	.align	4


	//----- nvinfo : EIATTR_CUDA_API_VERSION
	.align		4
        /*0000*/ 	.byte	0x04, 0x37
        /*0002*/ 	.short	(.L_31 - .L_30)
.L_30:
        /*0004*/ 	.word	0x00000082


	//----- nvinfo : EIATTR_KPARAM_INFO
	.align		4
.L_31:
        /*0008*/ 	.byte	0x04, 0x17
        /*000a*/ 	.short	(.L_33 - .L_32)
.L_32:
        /*000c*/ 	.word	0x00000000
        /*0010*/ 	.short	0x0003
        /*0012*/ 	.short	0x0018
        /*0014*/ 	.byte	0x00, 0xf0, 0x11, 0x00


	//----- nvinfo : EIATTR_KPARAM_INFO
	.align		4
.L_33:
        /*0018*/ 	.byte	0x04, 0x17
        /*001a*/ 	.short	(.L_35 - .L_34)
.L_34:
        /*001c*/ 	.word	0x00000000
        /*0020*/ 	.short	0x0002
        /*0022*/ 	.short	0x0010
        /*0024*/ 	.byte	0x00, 0xf5, 0x21, 0x00


	//----- nvinfo : EIATTR_KPARAM_INFO
	.align		4
.L_35:
        /*0028*/ 	.byte	0x04, 0x17
        /*002a*/ 	.short	(.L_37 - .L_36)
.L_36:
        /*002c*/ 	.word	0x00000000
        /*0030*/ 	.short	0x0001
        /*0032*/ 	.short	0x0008
        /*0034*/ 	.byte	0x00, 0xf5, 0x21, 0x00


	//----- nvinfo : EIATTR_KPARAM_INFO
	.align		4
.L_37:
        /*0038*/ 	.byte	0x04, 0x17
        /*003a*/ 	.short	(.L_39 - .L_38)
.L_38:
        /*003c*/ 	.word	0x00000000
        /*0040*/ 	.short	0x0000
        /*0042*/ 	.short	0x0000
        /*0044*/ 	.byte	0x00, 0xf5, 0x21, 0x00


	//----- nvinfo : EIATTR_SPARSE_MMA_MASK
	.align		4
.L_39:
        /*0048*/ 	.byte	0x03, 0x50
        /*004a*/ 	.short	0x0000


	//----- nvinfo : EIATTR_MAXREG_COUNT
	.align		4
        /*004c*/ 	.byte	0x03, 0x1b
        /*004e*/ 	.short	0x00ff


	//----- nvinfo : EIATTR_MERCURY_ISA_VERSION
	.align		4
        /*0050*/ 	.byte	0x03, 0x5f
        /*0052*/ 	.short	0x0101


	//----- nvinfo : EIATTR_VRC_CTA_INIT_COUNT
	.align		4
        /*0054*/ 	.byte	0x02, 0x4a
	.zero		1
	.zero		1


	//----- nvinfo : EIATTR_EXIT_INSTR_OFFSETS
	.align		4
        /*0058*/ 	.byte	0x04, 0x1c
        /*005a*/ 	.short	(.L_41 - .L_40)


	//   ....[0]....
.L_40:
        /*005c*/ 	.word	0x000000c0


	//   ....[1]....
        /*0060*/ 	.word	0x00000a90


	//----- nvinfo : EIATTR_CBANK_PARAM_SIZE
	.align		4
.L_41:
        /*0064*/ 	.byte	0x03, 0x19
        /*0066*/ 	.short	0x001c


	//----- nvinfo : EIATTR_PARAM_CBANK
	.align		4
        /*0068*/ 	.byte	0x04, 0x0a
        /*006a*/ 	.short	(.L_43 - .L_42)
	.align		4
.L_42:
        /*006c*/ 	.word	index@(.nv.constant0._Z15MatrixMulKernelPfS_S_i)
        /*0070*/ 	.short	0x0380
        /*0072*/ 	.short	0x001c


	//----- nvinfo : EIATTR_SW_WAR
	.align		4
.L_43:
        /*0074*/ 	.byte	0x04, 0x36
        /*0076*/ 	.short	(.L_45 - .L_44)
.L_44:
        /*0078*/ 	.word	0x00000008
.L_45:


//--------------------- .nv.callgraph             --------------------------
	.section	.nv.callgraph,"",@"SHT_CUDA_CALLGRAPH"
	.align	4
	.sectionentsize	8
	.align		4
        /*0000*/ 	.word	0x00000000
	.align		4
        /*0004*/ 	.word	0xffffffff
	.align		4
        /*0008*/ 	.word	0x00000000
	.align		4
        /*000c*/ 	.word	0xfffffffe
	.align		4
        /*0010*/ 	.word	0x00000000
	.align		4
        /*0014*/ 	.word	0xfffffffd
	.align		4
        /*0018*/ 	.word	0x00000000
	.align		4
        /*001c*/ 	.word	0xfffffffc


//--------------------- .text._Z20TiledMatrixMulKernelPfS_S_ii --------------------------
	.section	.text._Z20TiledMatrixMulKernelPfS_S_ii,"ax",@progbits
	.align	128
        .global         _Z20TiledMatrixMulKernelPfS_S_ii
        .type           _Z20TiledMatrixMulKernelPfS_S_ii,@function
        .size           _Z20TiledMatrixMulKernelPfS_S_ii,(.L_x_13 - _Z20TiledMatrixMulKernelPfS_S_ii)
        .other          _Z20TiledMatrixMulKernelPfS_S_ii,@"STO_CUDA_ENTRY STV_DEFAULT"
_Z20TiledMatrixMulKernelPfS_S_ii:
.text._Z20TiledMatrixMulKernelPfS_S_ii:
[----:B------:R-:W-:Y:S08]  /*0000*/  LDC R1, c[0x0][0x37c] ;  /* 0x0000df00ff017b82 */ /* 0x000ff00000000800 */
[----:B------:R-:W0:Y:S01]  /*0010*/  LDC.64 R2, c[0x0][0x398] ;  /* 0x0000e600ff027b82 */ /* 0x000e220000000a00 */
[----:B------:R-:W1:Y:S01]  /*0020*/  S2R R22, SR_TID.Y ;  /* 0x0000000000167919 */ /* 0x000e620000002200 */
[----:B------:R-:W2:Y:S01]  /*0030*/  LDCU.64 UR6, c[0x0][0x358] ;  /* 0x00006b00ff0677ac */ /* 0x000ea20008000a00 */
[----:B------:R-:W-:Y:S01]  /*0040*/  MOV R17, RZ ;  /* 0x000000ff00117202 */ /* 0x000fe20000000f00 */
[----:B------:R-:W3:Y:S04]  /*0050*/  S2R R20, SR_TID.X ;  /* 0x0000000000147919 */ /* 0x000ee80000002100 */
[----:B------:R-:W1:Y:S08]  /*0060*/  S2UR UR4, SR_CTAID.Y ;  /* 0x00000000000479c3 */ /* 0x000e700000002600 */
[----:B------:R-:W3:Y:S01]  /*0070*/  S2UR UR5, SR_CTAID.X ;  /* 0x00000000000579c3 */ /* 0x000ee20000002500 */
[----:B0-----:R-:W-:Y:S01]  /*0080*/  IABS R7, R3 ;  /* 0x0000000300077213 */ /* 0x001fe20000000000 */
[----:B------:R-:W-:-:S03]  /*0090*/  IMAD.IADD R0, R3, 0x1, R2 ;  /* 0x0000000103007824 */ /* 0x000fc600078e0202 */
[----:B------:R-:W0:Y:S02]  /*00a0*/  I2F.RP R6, R7 ;  /* 0x0000000700067306 */ /* 0x000e240000209400 */
[----:B------:R-:W-:Y:S01]  /*00b0*/  IADD3 R0, PT, PT, R0, -0x1, RZ ;  /* 0xffffffff00007810 */ /* 0x000fe20007ffe0ff */
[C---:B-1----:R-:W-:Y:S02]  /*00c0*/  IMAD R16, R3.reuse, UR4, R22 ;  /* 0x0000000403107c24 */ /* 0x042fe4000f8e0216 */
[----:B---3--:R-:W-:-:S03]  /*00d0*/  IMAD R15, R3, UR5, R20 ;  /* 0x00000005030f7c24 */ /* 0x008fc6000f8e0214 */
[----:B0-----:R-:W0:Y:S02]  /*00e0*/  MUFU.RCP R6, R6 ;  /* 0x0000000600067308 */ /* 0x001e240000001000 */
[----:B0-----:R-:W-:Y:S02]  /*00f0*/  IADD3 R4, PT, PT, R6, 0xffffffe, RZ ;  /* 0x0ffffffe06047810 */ /* 0x001fe40007ffe0ff */
[----:B------:R-:W-:-:S04]  /*0100*/  IABS R6, R0 ;  /* 0x0000000000067213 */ /* 0x000fc80000000000 */
[----:B------:R0:W1:Y:S01]  /*0110*/  F2I.FTZ.U32.TRUNC.NTZ R5, R4 ;  /* 0x0000000400057305 */ /* 0x000062000021f000 */
[----:B------:R-:W-:-:S04]  /*0120*/  LOP3.LUT R0, R0, R3, RZ, 0x3c, !PT ;  /* 0x0000000300007212 */ /* 0x000fc800078e3cff */
[----:B------:R-:W-:Y:S01]  /*0130*/  ISETP.GE.AND P1, PT, R0, RZ, PT ;  /* 0x000000ff0000720c */ /* 0x000fe20003f26270 */
[----:B0-----:R-:W-:Y:S01]  /*0140*/  HFMA2 R4, -RZ, RZ, 0, 0 ;  /* 0x00000000ff047431 */ /* 0x001fe200000001ff */
[----:B-1----:R-:W-:-:S05]  /*0150*/  IADD3 R8, PT, PT, RZ, -R5, RZ ;  /* 0x80000005ff087210 */ /* 0x002fca0007ffe0ff */
[----:B------:R-:W-:-:S04]  /*0160*/  IMAD R9, R8, R7, RZ ;  /* 0x0000000708097224 */ /* 0x000fc800078e02ff */
[----:B------:R-:W-:-:S06]  /*0170*/  IMAD.HI.U32 R5, R5, R9, R4 ;  /* 0x0000000905057227 */ /* 0x000fcc00078e0004 */
[----:B------:R-:W-:-:S04]  /*0180*/  IMAD.HI.U32 R18, R5, R6, RZ ;  /* 0x0000000605127227 */ /* 0x000fc800078e00ff */
[----:B------:R-:W-:-:S04]  /*0190*/  IMAD.MOV R4, RZ, RZ, -R18 ;  /* 0x000000ffff047224 */ /* 0x000fc800078e0a12 */
[----:B------:R-:W-:-:S05]  /*01a0*/  IMAD R4, R7, R4, R6 ;  /* 0x0000000407047224 */ /* 0x000fca00078e0206 */
[----:B------:R-:W-:-:S13]  /*01b0*/  ISETP.GT.U32.AND P2, PT, R7, R4, PT ;  /* 0x000000040700720c */ /* 0x000fda0003f44070 */
[-C--:B------:R-:W-:Y:S02]  /*01c0*/  @!P2 IADD3 R4, PT, PT, R4, -R7.reuse, RZ ;  /* 0x800000070404a210 */ /* 0x080fe40007ffe0ff */
[----:B------:R-:W-:Y:S02]  /*01d0*/  @!P2 IADD3 R18, PT, PT, R18, 0x1, RZ ;  /* 0x000000011212a810 */ /* 0x000fe40007ffe0ff */
[----:B------:R-:W-:Y:S02]  /*01e0*/  ISETP.GE.U32.AND P0, PT, R4, R7, PT ;  /* 0x000000070400720c */ /* 0x000fe40003f06070 */
[----:B------:R-:W-:-:S11]  /*01f0*/  ISETP.NE.AND P2, PT, R3, RZ, PT ;  /* 0x000000ff0300720c */ /* 0x000fd60003f45270 */
[----:B------:R-:W-:-:S05]  /*0200*/  @P0 VIADD R18, R18, 0x1 ;  /* 0x0000000112120836 */ /* 0x000fca0000000000 */
[----:B------:R-:W-:Y:S02]  /*0210*/  @!P1 IADD3 R18, PT, PT, -R18, RZ, RZ ;  /* 0x000000ff12129210 */ /* 0x000fe40007ffe1ff */
[----:B------:R-:W-:-:S04]  /*0220*/  @!P2 LOP3.LUT R18, RZ, R3, RZ, 0x33, !PT ;  /* 0x00000003ff12a212 */ /* 0x000fc800078e33ff */
[----:B------:R-:W-:-:S13]  /*0230*/  ISETP.GE.AND P0, PT, R18, 0x1, PT ;  /* 0x000000011200780c */ /* 0x000fda0003f06270 */
[----:B--2---:R-:W-:Y:S05]  /*0240*/  @!P0 BRA `(.L_x_0) ;  /* 0x0000000800b08947 */ /* 0x004fea0003800000 */
[----:B------:R-:W0:Y:S01]  /*0250*/  S2R R5, SR_CgaCtaId ;  /* 0x0000000000057919 */ /* 0x000e220000008800 */
[----:B------:R-:W-:Y:S01]  /*0260*/  MOV R0, 0x400 ;  /* 0x0000040000007802 */ /* 0x000fe20000000f00 */
[----:B------:R-:W-:Y:S01]  /*0270*/  UMOV UR4, URZ ;  /* 0x000000ff00047c82 */ /* 0x000fe20008000000 */
[C---:B------:R-:W-:Y:S02]  /*0280*/  LOP3.LUT R14, R3.reuse, 0x7ffffff0, RZ, 0xc0, !PT ;  /* 0x7ffffff0030e7812 */ /* 0x040fe400078ec0ff */
[C---:B------:R-:W-:Y:S01]  /*0290*/  LOP3.LUT R21, R3.reuse, 0xf, RZ, 0xc0, !PT ;  /* 0x0000000f03157812 */ /* 0x040fe200078ec0ff */
[----:B------:R-:W-:Y:S01]  /*02a0*/  VIADD R2, R0, 0x9c4 ;  /* 0x000009c400027836 */ /* 0x000fe20000000000 */
[C---:B------:R-:W-:Y:S02]  /*02b0*/  LOP3.LUT R19, R3.reuse, 0x7, RZ, 0xc0, !PT ;  /* 0x0000000703137812 */ /* 0x040fe400078ec0ff */
[----:B------:R-:W-:Y:S02]  /*02c0*/  LOP3.LUT R11, R3, 0x3, RZ, 0xc0, !PT ;  /* 0x00000003030b7812 */ /* 0x000fe400078ec0ff */
[----:B------:R-:W-:-:S02]  /*02d0*/  MOV R17, RZ ;  /* 0x000000ff00117202 */ /* 0x000fc40000000f00 */
[----:B------:R-:W-:Y:S02]  /*02e0*/  IADD3 R10, PT, PT, -R14, RZ, RZ ;  /* 0x000000ff0e0a7210 */ /* 0x000fe40007ffe1ff */
[C---:B0-----:R-:W-:Y:S02]  /*02f0*/  LEA R13, R5.reuse, R0, 0x18 ;  /* 0x00000000050d7211 */ /* 0x041fe400078ec0ff */
[----:B------:R-:W-:-:S03]  /*0300*/  LEA R5, R5, R2, 0x18 ;  /* 0x0000000205057211 */ /* 0x000fc600078ec0ff */
[----:B------:R-:W-:Y:S01]  /*0310*/  IMAD R13, R22, 0x64, R13 ;  /* 0x00000064160d7824 */ /* 0x000fe200078e020d */
[----:B------:R-:W-:-:S03]  /*0320*/  LEA R12, R20, R5, 0x2 ;  /* 0x00000005140c7211 */ /* 0x000fc600078e10ff */
[----:B------:R-:W-:Y:S01]  /*0330*/  VIADD R9, R13, 0x20 ;  /* 0x000000200d097836 */ /* 0x000fe20000000000 */
[----:B------:R-:W-:Y:S01]  /*0340*/  IADD3 R0, PT, PT, R12, 0x320, RZ ;  /* 0x000003200c007810 */ /* 0x000fe20007ffe0ff */
[----:B------:R-:W-:-:S07]  /*0350*/  IMAD R8, R22, 0x64, R12 ;  /* 0x0000006416087824 */ /* 0x000fce00078e020c */
.L_x_6:
[----:B0-----:R-:W0:Y:S02]  /*0360*/  LDC.64 R2, c[0x0][0x398] ;  /* 0x0000e600ff027b82 */ /* 0x001e240000000a00 */
[C---:B0-----:R-:W-:Y:S02]  /*0370*/  IMAD R23, R3.reuse, UR4, R20 ;  /* 0x0000000403177c24 */ /* 0x041fe4000f8e0214 */
[----:B------:R-:W-:-:S03]  /*0380*/  IMAD R24, R3, UR4, R22 ;  /* 0x0000000403187c24 */ /* 0x000fc6000f8e0216 */
[----:B------:R-:W-:Y:S02]  /*0390*/  VIMNMX R5, PT, PT, R16, R23, !PT ;  /* 0x0000001710057248 */ /* 0x000fe40007fe0100 */
[----:B------:R-:W-:Y:S02]  /*03a0*/  VIMNMX R7, PT, PT, R15, R24, !PT ;  /* 0x000000180f077248 */ /* 0x000fe40007fe0100 */
[-C--:B------:R-:W-:Y:S02]  /*03b0*/  ISETP.GE.AND P0, PT, R5, R2.reuse, PT ;  /* 0x000000020500720c */ /* 0x080fe40003f06270 */
[----:B------:R-:W-:-:S11]  /*03c0*/  ISETP.GE.AND P1, PT, R7, R2, PT ;  /* 0x000000020700720c */ /* 0x000fd60003f26270 */
[----:B------:R-:W0:Y:S01]  /*03d0*/  @!P0 LDC.64 R6, c[0x0][0x380] ;  /* 0x0000e000ff068b82 */ /* 0x000e220000000a00 */
[-C--:B------:R-:W-:Y:S02]  /*03e0*/  @!P0 IMAD R23, R16, R2.reuse, R23 ;  /* 0x0000000210178224 */ /* 0x080fe400078e0217 */
[----:B------:R-:W-:-:S05]  /*03f0*/  @!P1 IMAD R25, R24, R2, R15 ;  /* 0x0000000218199224 */ /* 0x000fca00078e020f */
[----:B------:R-:W1:Y:S01]  /*0400*/  @!P1 LDC.64 R4, c[0x0][0x388] ;  /* 0x0000e200ff049b82 */ /* 0x000e620000000a00 */
[----:B0-----:R-:W-:-:S04]  /*0410*/  @!P0 IMAD.WIDE R6, R23, 0x4, R6 ;  /* 0x0000000417068825 */ /* 0x001fc800078e0206 */
[----:B------:R-:W-:Y:S02]  /*0420*/  HFMA2 R23, -RZ, RZ, 0, 0 ;  /* 0x00000000ff177431 */ /* 0x000fe400000001ff */
[----:B-1----:R-:W-:Y:S01]  /*0430*/  @!P1 IMAD.WIDE R4, R25, 0x4, R4 ;  /* 0x0000000419049825 */ /* 0x002fe200078e0204 */
[----:B------:R-:W-:-:S03]  /*0440*/  MOV R25, RZ ;  /* 0x000000ff00197202 */ /* 0x000fc60000000f00 */
[----:B------:R-:W2:Y:S04]  /*0450*/  @!P0 LDG.E R23, desc[UR6][R6.64] ;  /* 0x0000000606178981 */ /* 0x000ea8000c1e1900 */
[----:B------:R-:W3:Y:S01]  /*0460*/  @!P1 LDG.E R25, desc[UR6][R4.64] ;  /* 0x0000000604199981 */ /* 0x000ee2000c1e1900 */
[----:B------:R-:W-:Y:S01]  /*0470*/  ISETP.GE.AND P1, PT, R3, 0x1, PT ;  /* 0x000000010300780c */ /* 0x000fe20003f26270 */
[----:B------:R-:W-:Y:S01]  /*0480*/  IMAD R24, R20, 0x4, R13 ;  /* 0x0000000414187824 */ /* 0x000fe200078e020d */
[----:B------:R-:W-:-:S06]  /*0490*/  UIADD3 UR4, UPT, UPT, UR4, 0x1, URZ ;  /* 0x0000000104047890 */ /* 0x000fcc000fffe0ff */
[----:B------:R-:W-:Y:S01]  /*04a0*/  ISETP.NE.AND P0, PT, R18, UR4, PT ;  /* 0x0000000412007c0c */ /* 0x000fe2000bf05270 */
[----:B--2---:R0:W-:Y:S04]  /*04b0*/  STS [R24], R23 ;  /* 0x0000001718007388 */ /* 0x0041e80000000800 */
[----:B---3--:R0:W-:Y:S01]  /*04c0*/  STS [R8], R25 ;  /* 0x0000001908007388 */ /* 0x0081e20000000800 */
[----:B------:R-:W-:Y:S06]  /*04d0*/  BAR.SYNC.DEFER_BLOCKING 0x0 ;  /* 0x0000000000007b1d */ /* 0x000fec0000010000 */
[----:B------:R-:W-:Y:S05]  /*04e0*/  @!P1 BRA `(.L_x_1) ;  /* 0x0000000800009947 */ /* 0x000fea0003800000 */
[----:B------:R-:W-:Y:S02]  /*04f0*/  ISETP.GE.U32.AND P1, PT, R3, 0x10, PT ;  /* 0x000000100300780c */ /* 0x000fe40003f26070 */
[----:B------:R-:W-:-:S11]  /*0500*/  MOV R3, RZ ;  /* 0x000000ff00037202 */ /* 0x000fd60000000f00 */
[----:B------:R-:W-:Y:S05]  /*0510*/  @!P1 BRA `(.L_x_2) ;  /* 0x0000000000e49947 */ /* 0x000fea0003800000 */
[----:B------:R-:W-:Y:S01]  /*0520*/  MOV R3, R0 ;  /* 0x0000000000037202 */ /* 0x000fe20000000f00 */
[----:B------:R-:W-:Y:S01]  /*0530*/  IMAD.MOV.U32 R4, RZ, RZ, R10 ;  /* 0x000000ffff047224 */ /* 0x000fe200078e000a */
[----:B------:R-:W-:-:S07]  /*0540*/  MOV R5, R9 ;  /* 0x0000000900057202 */ /* 0x000fce0000000f00 */
.L_x_3:
[----:B0-----:R-:W-:Y:S01]  /*0550*/  LDS R24, [R5+-0x20] ;  /* 0xffffe00005187984 */ /* 0x001fe20000000800 */
[----:B------:R-:W-:-:S03]  /*0560*/  IADD3 R4, PT, PT, R4, 0x10, RZ ;  /* 0x0000001004047810 */ /* 0x000fc60007ffe0ff */
[----:B------:R-:W0:Y:S01]  /*0570*/  LDS R23, [R3+-0x320] ;  /* 0xfffce00003177984 */ /* 0x000e220000000800 */
[----:B------:R-:W-:-:S03]  /*0580*/  ISETP.NE.AND P1, PT, R4, RZ, PT ;  /* 0x000000ff0400720c */ /* 0x000fc60003f25270 */
[----:B------:R-:W-:Y:S04]  /*0590*/  LDS R26, [R5+-0x1c] ;  /* 0xffffe400051a7984 */ /* 0x000fe80000000800 */
[----:B------:R-:W1:Y:S04]  /*05a0*/  LDS R25, [R3+-0x2bc] ;  /* 0xfffd440003197984 */ /* 0x000e680000000800 */
[----:B------:R-:W-:Y:S04]  /*05b0*/  LDS R6, [R5+-0x18] ;  /* 0xffffe80005067984 */ /* 0x000fe80000000800 */
[----:B------:R-:W2:Y:S01]  /*05c0*/  LDS R7, [R3+-0x258] ;  /* 0xfffda80003077984 */ /* 0x000ea20000000800 */
[----:B0-----:R-:W-:-:S03]  /*05d0*/  FFMA R23, R24, R23, R17 ;  /* 0x0000001718177223 */ /* 0x001fc60000000011 */
[----:B------:R-:W-:Y:S04]  /*05e0*/  LDS R17, [R5+-0x14] ;  /* 0xffffec0005117984 */ /* 0x000fe80000000800 */
[----:B------:R-:W0:Y:S01]  /*05f0*/  LDS R24, [R3+-0x1f4] ;  /* 0xfffe0c0003187984 */ /* 0x000e220000000800 */
[----:B-1----:R-:W-:-:S03]  /*0600*/  FFMA R23, R26, R25, R23 ;  /* 0x000000191a177223 */ /* 0x002fc60000000017 */
[----:B------:R-:W-:Y:S01]  /*0610*/  LDS R25, [R3+-0x190] ;  /* 0xfffe700003197984 */ /* 0x000fe20000000800 */
[----:B--2---:R-:W-:-:S03]  /*0620*/  FFMA R26, R6, R7, R23 ;  /* 0x00000007061a7223 */ /* 0x004fc60000000017 */
        /* <DEDUP_REMOVED lines=10> */
[----:B------:R-:W-:Y:S04]  /*06d0*/  LDS R6, [R5] ;  /* 0x0000000005067984 */ /* 0x000fe80000000800 */
[----:B------:R-:W2:Y:S01]  /*06e0*/  LDS R7, [R3] ;  /* 0x0000000003077984 */ /* 0x000ea20000000800 */
[----:B0-----:R-:W-:-:S03]  /*06f0*/  FFMA R26, R17, R24, R26 ;  /* 0x00000018111a7223 */ /* 0x001fc6000000001a */
[----:B------:R-:W-:Y:S04]  /*0700*/  LDS R17, [R5+0x4] ;  /* 0x0000040005117984 */ /* 0x000fe80000000800 */
[----:B------:R-:W0:Y:S01]  /*0710*/  LDS R24, [R3+0x64] ;  /* 0x0000640003187984 */ /* 0x000e220000000800 */
[----:B-1----:R-:W-:-:S03]  /*0720*/  FFMA R23, R23, R25, R26 ;  /* 0x0000001917177223 */ /* 0x002fc6000000001a */
[----:B------:R-:W-:Y:S01]  /*0730*/  LDS R25, [R3+0xc8] ;  /* 0x0000c80003197984 */ /* 0x000fe20000000800 */
[----:B--2---:R-:W-:-:S03]  /*0740*/  FFMA R26, R6, R7, R23 ;  /* 0x00000007061a7223 */ /* 0x004fc60000000017 */
[----:B------:R-:W1:Y:S04]  /*0750*/  LDS R23, [R5+0x8] ;  /* 0x0000080005177984 */ /* 0x000e680000000800 */
[----:B------:R-:W-:Y:S04]  /*0760*/  LDS R6, [R5+0xc] ;  /* 0x00000c0005067984 */ /* 0x000fe80000000800 */
[----:B------:R-:W2:Y:S01]  /*0770*/  LDS R7, [R3+0x12c] ;  /* 0x00012c0003077984 */ /* 0x000ea20000000800 */
[----:B0-----:R-:W-:-:S03]  /*0780*/  FFMA R26, R17, R24, R26 ;  /* 0x00000018111a7223 */ /* 0x001fc6000000001a */
[----:B------:R-:W-:Y:S04]  /*0790*/  LDS R17, [R5+0x10] ;  /* 0x0000100005117984 */ /* 0x000fe80000000800 */
[----:B------:R-:W0:Y:S01]  /*07a0*/  LDS R24, [R3+0x190] ;  /* 0x0001900003187984 */ /* 0x000e220000000800 */
[----:B-1----:R-:W-:-:S03]  /*07b0*/  FFMA R23, R23, R25, R26 ;  /* 0x0000001917177223 */ /* 0x002fc6000000001a */
[----:B------:R-:W-:Y:S04]  /*07c0*/  LDS R26, [R5+0x1c] ;  /* 0x00001c00051a7984 */ /* 0x000fe80000000800 */
[----:B------:R-:W-:Y:S01]  /*07d0*/  LDS R25, [R3+0x2bc] ;  /* 0x0002bc0003197984 */ /* 0x000fe20000000800 */
[----:B--2---:R-:W-:-:S03]  /*07e0*/  FFMA R6, R6, R7, R23 ;  /* 0x0000000706067223 */ /* 0x004fc60000000017 */
[----:B------:R-:W-:Y:S04]  /*07f0*/  LDS R7, [R5+0x14] ;  /* 0x0000140005077984 */ /* 0x000fe80000000800 */
[----:B------:R-:W1:Y:S01]  /*0800*/  LDS R23, [R3+0x1f4] ;  /* 0x0001f40003177984 */ /* 0x000e620000000800 */
[----:B0-----:R-:W-:-:S03]  /*0810*/  FFMA R6, R17, R24, R6 ;  /* 0x0000001811067223 */ /* 0x001fc60000000006 */
[----:B------:R0:W-:Y:S04]  /*0820*/  LDS R17, [R5+0x18] ;  /* 0x0000180005117984 */ /* 0x0001e80000000800 */
[----:B------:R2:W3:Y:S01]  /*0830*/  LDS R24, [R3+0x258] ;  /* 0x0002580003187984 */ /* 0x0004e20000000800 */
[----:B0-----:R-:W-:Y:S02]  /*0840*/  IADD3 R5, PT, PT, R5, 0x40, RZ ;  /* 0x0000004005057810 */ /* 0x001fe40007ffe0ff */
[----:B--2---:R-:W-:Y:S01]  /*0850*/  IADD3 R3, PT, PT, R3, 0x640, RZ ;  /* 0x0000064003037810 */ /* 0x004fe20007ffe0ff */
[----:B-1----:R-:W-:-:S04]  /*0860*/  FFMA R6, R7, R23, R6 ;  /* 0x0000001707067223 */ /* 0x002fc80000000006 */
[----:B---3--:R-:W-:-:S04]  /*0870*/  FFMA R17, R17, R24, R6 ;  /* 0x0000001811117223 */ /* 0x008fc80000000006 */
[----:B------:R-:W-:Y:S01]  /*0880*/  FFMA R17, R26, R25, R17 ;  /* 0x000000191a117223 */ /* 0x000fe20000000011 */
[----:B------:R-:W-:Y:S06]  /*0890*/  @P1 BRA `(.L_x_3) ;  /* 0xfffffffc002c1947 */ /* 0x000fec000383ffff */
[----:B------:R-:W-:-:S07]  /*08a0*/  IMAD.MOV.U32 R3, RZ, RZ, R14 ;  /* 0x000000ffff037224 */ /* 0x000fce00078e000e */
.L_x_2:
[----:B------:R-:W-:-:S13]  /*08b0*/  ISETP.NE.AND P1, PT, R21, RZ, PT ;  /* 0x000000ff1500720c */ /* 0x000fda0003f25270 */
[----:B------:R-:W-:Y:S05]  /*08c0*/  @!P1 BRA `(.L_x_1) ;  /* 0x0000000400089947 */ /* 0x000fea0003800000 */
[----:B------:R-:W-:Y:S02]  /*08d0*/  IADD3 R4, PT, PT, R21, -0x1, RZ ;  /* 0xffffffff15047810 */ /* 0x000fe40007ffe0ff */
[----:B------:R-:W-:Y:S02]  /*08e0*/  ISETP.NE.AND P2, PT, R19, RZ, PT ;  /* 0x000000ff1300720c */ /* 0x000fe40003f45270 */
[----:B------:R-:W-:-:S13]  /*08f0*/  ISETP.GE.U32.AND P1, PT, R4, 0x7, PT ;  /* 0x000000070400780c */ /* 0x000fda0003f26070 */
[----:B------:R-:W-:Y:S05]  /*0900*/  @!P1 BRA `(.L_x_4) ;  /* 0x00000000006c9947 */ /* 0x000fea0003800000 */
[C---:B------:R-:W-:Y:S01]  /*0910*/  LEA R5, R3.reuse, R13, 0x2 ;  /* 0x0000000d03057211 */ /* 0x040fe200078e10ff */
[C---:B------:R-:W-:Y:S01]  /*0920*/  IMAD R4, R3.reuse, 0x64, R12 ;  /* 0x0000006403047824 */ /* 0x040fe200078e020c */
[----:B------:R-:W-:-:S03]  /*0930*/  IADD3 R3, PT, PT, R3, 0x8, RZ ;  /* 0x0000000803037810 */ /* 0x000fc60007ffe0ff */
[----:B------:R-:W-:Y:S04]  /*0940*/  LDS R6, [R5] ;  /* 0x0000000005067984 */ /* 0x000fe80000000800 */
[----:B------:R-:W1:Y:S04]  /*0950*/  LDS R7, [R4] ;  /* 0x0000000004077984 */ /* 0x000e680000000800 */
[----:B0-----:R-:W-:Y:S04]  /*0960*/  LDS R24, [R5+0x4] ;  /* 0x0000040005187984 */ /* 0x001fe80000000800 */
[----:B------:R-:W0:Y:S04]  /*0970*/  LDS R23, [R4+0x64] ;  /* 0x0000640004177984 */ /* 0x000e280000000800 */
[----:B------:R-:W-:Y:S04]  /*0980*/  LDS R26, [R5+0x8] ;  /* 0x00000800051a7984 */ /* 0x000fe80000000800 */
[----:B------:R-:W2:Y:S04]  /*0990*/  LDS R25, [R4+0xc8] ;  /* 0x0000c80004197984 */ /* 0x000ea80000000800 */
[----:B------:R-:W-:Y:S04]  /*09a0*/  LDS R28, [R5+0x14] ;  /* 0x00001400051c7984 */ /* 0x000fe80000000800 */
[----:B------:R-:W-:Y:S01]  /*09b0*/  LDS R27, [R4+0x2bc] ;  /* 0x0002bc00041b7984 */ /* 0x000fe20000000800 */
[----:B-1----:R-:W-:-:S03]  /*09c0*/  FFMA R17, R6, R7, R17 ;  /* 0x0000000706117223 */ /* 0x002fc60000000011 */
[----:B------:R-:W-:Y:S04]  /*09d0*/  LDS R7, [R5+0xc] ;  /* 0x00000c0005077984 */ /* 0x000fe80000000800 */
[----:B------:R-:W1:Y:S01]  /*09e0*/  LDS R6, [R4+0x12c] ;  /* 0x00012c0004067984 */ /* 0x000e620000000800 */
[----:B0-----:R-:W-:-:S03]  /*09f0*/  FFMA R17, R24, R23, R17 ;  /* 0x0000001718117223 */ /* 0x001fc60000000011 */
[----:B------:R-:W-:Y:S01]  /*0a00*/  LDS R24, [R5+0x10] ;  /* 0x0000100005187984 */ /* 0x000fe20000000800 */
[----:B--2---:R-:W-:-:S03]  /*0a10*/  FFMA R26, R26, R25, R17 ;  /* 0x000000191a1a7223 */ /* 0x004fc60000000011 */
[----:B------:R-:W0:Y:S04]  /*0a20*/  LDS R17, [R4+0x190] ;  /* 0x0001900004117984 */ /* 0x000e280000000800 */
[----:B------:R-:W2:Y:S01]  /*0a30*/  LDS R25, [R4+0x1f4] ;  /* 0x0001f40004197984 */ /* 0x000ea20000000800 */
[----:B-1----:R-:W-:-:S03]  /*0a40*/  FFMA R23, R7, R6, R26 ;  /* 0x0000000607177223 */ /* 0x002fc6000000001a */
[----:B------:R-:W-:Y:S04]  /*0a50*/  LDS R7, [R5+0x18] ;  /* 0x0000180005077984 */ /* 0x000fe80000000800 */
[----:B------:R-:W1:Y:S04]  /*0a60*/  LDS R26, [R4+0x258] ;  /* 0x00025800041a7984 */ /* 0x000e680000000800 */
[----:B------:R-:W3:Y:S01]  /*0a70*/  LDS R6, [R5+0x1c] ;  /* 0x00001c0005067984 */ /* 0x000ee20000000800 */
[----:B0-----:R-:W-:-:S04]  /*0a80*/  FFMA R17, R24, R17, R23 ;  /* 0x0000001118117223 */ /* 0x001fc80000000017 */
[----:B--2---:R-:W-:-:S04]  /*0a90*/  FFMA R28, R28, R25, R17 ;  /* 0x000000191c1c7223 */ /* 0x004fc80000000011 */
[----:B-1----:R-:W-:-:S04]  /*0aa0*/  FFMA R7, R7, R26, R28 ;  /* 0x0000001a07077223 */ /* 0x002fc8000000001c */
[----:B---3--:R-:W-:-:S07]  /*0ab0*/  FFMA R17, R6, R27, R7 ;  /* 0x0000001b06117223 */ /* 0x008fce0000000007 */
.L_x_4:
[----:B------:R-:W-:Y:S05]  /*0ac0*/  @!P2 BRA `(.L_x_1) ;  /* 0x000000000088a947 */ /* 0x000fea0003800000 */
[----:B------:R-:W-:Y:S01]  /*0ad0*/  VIADD R4, R19, 0xffffffff ;  /* 0xffffffff13047836 */ /* 0x000fe20000000000 */
[----:B------:R-:W-:-:S04]  /*0ae0*/  ISETP.NE.AND P2, PT, R11, RZ, PT ;  /* 0x000000ff0b00720c */ /* 0x000fc80003f45270 */
[----:B------:R-:W-:-:S13]  /*0af0*/  ISETP.GE.U32.AND P1, PT, R4, 0x3, PT ;  /* 0x000000030400780c */ /* 0x000fda0003f26070 */
[----:B------:R-:W-:Y:S05]  /*0b00*/  @!P1 BRA `(.L_x_5) ;  /* 0x00000000003c9947 */ /* 0x000fea0003800000 */
[C---:B------:R-:W-:Y:S01]  /*0b10*/  LEA R7, R3.reuse, R13, 0x2 ;  /* 0x0000000d03077211 */ /* 0x040fe200078e10ff */
[C---:B0-----:R-:W-:Y:S01]  /*0b20*/  IMAD R23, R3.reuse, 0x64, R12 ;  /* 0x0000006403177824 */ /* 0x041fe200078e020c */
[----:B------:R-:W-:-:S03]  /*0b30*/  IADD3 R3, PT, PT, R3, 0x4, RZ ;  /* 0x0000000403037810 */ /* 0x000fc60007ffe0ff */
[----:B------:R-:W-:Y:S04]  /*0b40*/  LDS R24, [R7] ;  /* 0x0000000007187984 */ /* 0x000fe80000000800 */
[----:B------:R-:W0:Y:S04]  /*0b50*/  LDS R25, [R23] ;  /* 0x0000000017197984 */ /* 0x000e280000000800 */
[----:B------:R-:W-:Y:S04]  /*0b60*/  LDS R27, [R7+0x4] ;  /* 0x00000400071b7984 */ /* 0x000fe80000000800 */
[----:B------:R-:W1:Y:S04]  /*0b70*/  LDS R26, [R23+0x64] ;  /* 0x00006400171a7984 */ /* 0x000e680000000800 */
[----:B------:R-:W-:Y:S04]  /*0b80*/  LDS R5, [R7+0x8] ;  /* 0x0000080007057984 */ /* 0x000fe80000000800 */
[----:B------:R-:W2:Y:S04]  /*0b90*/  LDS R6, [R23+0xc8] ;  /* 0x0000c80017067984 */ /* 0x000ea80000000800 */
[----:B------:R-:W-:Y:S04]  /*0ba0*/  LDS R4, [R7+0xc] ;  /* 0x00000c0007047984 */ /* 0x000fe80000000800 */
[----:B------:R-:W3:Y:S01]  /*0bb0*/  LDS R28, [R23+0x12c] ;  /* 0x00012c00171c7984 */ /* 0x000ee20000000800 */
[----:B0-----:R-:W-:-:S04]  /*0bc0*/  FFMA R24, R24, R25, R17 ;  /* 0x0000001918187223 */ /* 0x001fc80000000011 */
[----:B-1----:R-:W-:-:S04]  /*0bd0*/  FFMA R24, R27, R26, R24 ;  /* 0x0000001a1b187223 */ /* 0x002fc80000000018 */
[----:B--2---:R-:W-:-:S04]  /*0be0*/  FFMA R5, R5, R6, R24 ;  /* 0x0000000605057223 */ /* 0x004fc80000000018 */
[----:B---3--:R-:W-:-:S07]  /*0bf0*/  FFMA R17, R4, R28, R5 ;  /* 0x0000001c04117223 */ /* 0x008fce0000000005 */
.L_x_5:
[----:B------:R-:W-:Y:S05]  /*0c00*/  @!P2 BRA `(.L_x_1) ;  /* 0x000000000038a947 */ /* 0x000fea0003800000 */
[C---:B------:R-:W-:Y:S01]  /*0c10*/  LEA R7, R3.reuse, R13, 0x2 ;  /* 0x0000000d03077211 */ /* 0x040fe200078e10ff */
[----:B0-----:R-:W-:Y:S01]  /*0c20*/  IMAD R23, R3, 0x64, R12 ;  /* 0x0000006403177824 */ /* 0x001fe200078e020c */
[----:B------:R-:W-:-:S03]  /*0c30*/  ISETP.NE.AND P1, PT, R11, 0x1, PT ;  /* 0x000000010b00780c */ /* 0x000fc60003f25270 */
[----:B------:R-:W-:Y:S04]  /*0c40*/  LDS R4, [R7] ;  /* 0x0000000007047984 */ /* 0x000fe80000000800 */
[----:B------:R-:W0:Y:S02]  /*0c50*/  LDS R3, [R23] ;  /* 0x0000000017037984 */ /* 0x000e240000000800 */
[----:B0-----:R-:W-:-:S04]  /*0c60*/  FFMA R17, R4, R3, R17 ;  /* 0x0000000304117223 */ /* 0x001fc80000000011 */
[----:B------:R-:W-:Y:S05]  /*0c70*/  @!P1 BRA `(.L_x_1) ;  /* 0x00000000001c9947 */ /* 0x000fea0003800000 */
[----:B------:R-:W-:Y:S01]  /*0c80*/  ISETP.NE.AND P1, PT, R11, 0x2, PT ;  /* 0x000000020b00780c */ /* 0x000fe20003f25270 */
[----:B------:R-:W-:Y:S04]  /*0c90*/  LDS R4, [R7+0x4] ;  /* 0x0000040007047984 */ /* 0x000fe80000000800 */
[----:B------:R-:W0:Y:S08]  /*0ca0*/  LDS R3, [R23+0x64] ;  /* 0x0000640017037984 */ /* 0x000e300000000800 */
[----:B------:R-:W-:Y:S04]  /*0cb0*/  @P1 LDS R6, [R7+0x8] ;  /* 0x0000080007061984 */ /* 0x000fe80000000800 */
[----:B------:R-:W1:Y:S01]  /*0cc0*/  @P1 LDS R5, [R23+0xc8] ;  /* 0x0000c80017051984 */ /* 0x000e620000000800 */
[----:B0-----:R-:W-:-:S04]  /*0cd0*/  FFMA R17, R4, R3, R17 ;  /* 0x0000000304117223 */ /* 0x001fc80000000011 */
[----:B-1----:R-:W-:-:S07]  /*0ce0*/  @P1 FFMA R17, R6, R5, R17 ;  /* 0x0000000506111223 */ /* 0x002fce0000000011 */
.L_x_1:
[----:B------:R-:W-:Y:S06]  /*0cf0*/  BAR.SYNC.DEFER_BLOCKING 0x0 ;  /* 0x0000000000007b1d */ /* 0x000fec0000010000 */
[----:B------:R-:W-:Y:S05]  /*0d00*/  @P0 BRA `(.L_x_6) ;  /* 0xfffffff400940947 */ /* 0x000fea000383ffff */
.L_x_0:
[----:B------:R-:W-:-:S04]  /*0d10*/  VIMNMX R3, PT, PT, R16, R15, !PT ;  /* 0x0000000f10037248 */ /* 0x000fc80007fe0100 */
[----:B------:R-:W-:-:S13]  /*0d20*/  ISETP.GE.AND P0, PT, R3, R2, PT ;  /* 0x000000020300720c */ /* 0x000fda0003f06270 */
[----:B------:R-:W-:Y:S05]  /*0d30*/  @P0 EXIT ;  /* 0x000000000000094d */ /* 0x000fea0003800000 */
[----:B------:R-:W1:Y:S01]  /*0d40*/  LDC.64 R4, c[0x0][0x390] ;  /* 0x0000e400ff047b82 */ /* 0x000e620000000a00 */
[----:B------:R-:W-:-:S04]  /*0d50*/  IMAD R3, R16, R2, R15 ;  /* 0x0000000210037224 */ /* 0x000fc800078e020f */
[----:B-1----:R-:W-:-:S05]  /*0d60*/  IMAD.WIDE R2, R3, 0x4, R4 ;  /* 0x0000000403027825 */ /* 0x002fca00078e0204 */
[----:B------:R-:W-:Y:S01]  /*0d70*/  STG.E desc[UR6][R2.64], R17 ;  /* 0x0000001102007986 */ /* 0x000fe2000c101906 */
[----:B------:R-:W-:Y:S05]  /*0d80*/  EXIT ;  /* 0x000000000000794d */ /* 0x000fea0003800000 */
.L_x_7:
[----:B------:R-:W-:-:S00]  /*0d90*/  BRA `(.L_x_7) ;  /* 0xfffffffc00fc7947 */ /* 0x000fc0000383ffff */
[----:B------:R-:W-:-:S00]  /*0da0*/  NOP ;  /* 0x0000000000007918 */ /* 0x000fc00000000000 */
        /* <DEDUP_REMOVED lines=13> */
.L_x_13:


//--------------------- .text._Z15MatrixMulKernelPfS_S_i --------------------------
	.section	.text._Z15MatrixMulKernelPfS_S_i,"ax",@progbits
	.align	128
        .global         _Z15MatrixMulKernelPfS_S_i
        .type           _Z15MatrixMulKernelPfS_S_i,@function
        .size           _Z15MatrixMulKernelPfS_S_i,(.L_x_14 - _Z15MatrixMulKernelPfS_S_i)
        .other          _Z15MatrixMulKernelPfS_S_i,@"STO_CUDA_ENTRY STV_DEFAULT"
_Z15MatrixMulKernelPfS_S_i:
.text._Z15MatrixMulKernelPfS_S_i:
[----:B------:R-:W-:Y:S01]  /*0000*/  LDC R1, c[0x0][0x37c] ;  /* 0x0000df00ff017b82 */ /* 0x000fe20000000800 */
[----:B------:R-:W0:Y:S07]  /*0010*/  S2R R0, SR_TID.Y ;  /* 0x0000000000007919 */ /* 0x000e2e0000002200 */
[----:B------:R-:W0:Y:S01]  /*0020*/  S2UR UR4, SR_CTAID.Y ;  /* 0x00000000000479c3 */ /* 0x000e220000002600 */
[----:B------:R-:W1:Y:S01]  /*0030*/  LDCU UR20, c[0x0][0x398] ;  /* 0x00007300ff1477ac */ /* 0x000e620008000800 */
[----:B------:R-:W2:Y:S06]  /*0040*/  S2R R3, SR_TID.X ;  /* 0x0000000000037919 */ /* 0x000eac0000002100 */
[----:B------:R-:W0:Y:S08]  /*0050*/  LDC R13, c[0x0][0x364] ;  /* 0x0000d900ff0d7b82 */ /* 0x000e300000000800 */
[----:B------:R-:W2:Y:S08]  /*0060*/  S2UR UR5, SR_CTAID.X ;  /* 0x00000000000579c3 */ /* 0x000eb00000002500 */
[----:B------:R-:W2:Y:S01]  /*0070*/  LDC R2, c[0x0][0x360] ;  /* 0x0000d800ff027b82 */ /* 0x000ea20000000800 */
[----:B0-----:R-:W-:-:S02]  /*0080*/  IMAD R13, R13, UR4, R0 ;  /* 0x000000040d0d7c24 */ /* 0x001fc4000f8e0200 */
[----:B--2---:R-:W-:-:S05]  /*0090*/  IMAD R0, R2, UR5, R3 ;  /* 0x0000000502007c24 */ /* 0x004fca000f8e0203 */
[----:B------:R-:W-:-:S04]  /*00a0*/  VIMNMX R2, PT, PT, R13, R0, !PT ;  /* 0x000000000d027248 */ /* 0x000fc80007fe0100 */
[----:B-1----:R-:W-:-:S13]  /*00b0*/  ISETP.GE.AND P0, PT, R2, UR20, PT ;  /* 0x0000001402007c0c */ /* 0x002fda000bf06270 */
[----:B------:R-:W-:Y:S05]  /*00c0*/  @P0 EXIT ;  /* 0x000000000000094d */ /* 0x000fea0003800000 */
[----:B------:R-:W-:Y:S01]  /*00d0*/  UISETP.GE.U32.AND UP0, UPT, UR20, 0x8, UPT ;  /* 0x000000081400788c */ /* 0x000fe2000bf06070 */
[----:B------:R-:W-:Y:S02]  /*00e0*/  HFMA2 R12, -RZ, RZ, 0, 0 ;  /* 0x00000000ff0c7431 */ /* 0x000fe400000001ff */
[----:B------:R-:W-:Y:S01]  /*00f0*/  IMAD R13, R13, UR20, RZ ;  /* 0x000000140d0d7c24 */ /* 0x000fe2000f8e02ff */
[----:B------:R-:W-:Y:S01]  /*0100*/  UMOV UR4, URZ ;  /* 0x000000ff00047c82 */ /* 0x000fe20008000000 */
[----:B------:R-:W0:Y:S04]  /*0110*/  LDCU.64 UR18, c[0x0][0x358] ;  /* 0x00006b00ff1277ac */ /* 0x000e280008000a00 */
[----:B------:R-:W-:Y:S05]  /*0120*/  BRA.U !UP0, `(.L_x_8) ;  /* 0x0000000508047547 */ /* 0x000fea000b800000 */
[----:B------:R-:W1:Y:S01]  /*0130*/  LDCU.128 UR24, c[0x0][0x380] ;  /* 0x00007000ff1877ac */ /* 0x000e620008000c00 */
[----:B------:R-:W-:Y:S02]  /*0140*/  MOV R12, RZ ;  /* 0x000000ff000c7202 */ /* 0x000fe40000000f00 */
[----:B------:R-:W-:Y:S01]  /*0150*/  MOV R14, R0 ;  /* 0x00000000000e7202 */ /* 0x000fe20000000f00 */
[----:B------:R-:W-:-:S04]  /*0160*/  ULOP3.LUT UR4, UR20, 0x7ffffff8, URZ, 0xc0, !UPT ;  /* 0x7ffffff814047892 */ /* 0x000fc8000f8ec0ff */
[----:B------:R-:W-:Y:S01]  /*0170*/  UIADD3 UR5, UPT, UPT, -UR4, URZ, URZ ;  /* 0x000000ff04057290 */ /* 0x000fe2000fffe1ff */
[----:B-1----:R-:W-:Y:S01]  /*0180*/  MOV R2, UR24 ;  /* 0x0000001800027c02 */ /* 0x002fe20008000f00 */
[----:B------:R-:W-:Y:S01]  /*0190*/  UIMAD.WIDE UR6, UR20, 0x8, UR26 ;  /* 0x00000008140678a5 */ /* 0x000fe2000f8e021a */
[----:B------:R-:W-:Y:S01]  /*01a0*/  MOV R3, UR25 ;  /* 0x0000001900037c02 */ /* 0x000fe20008000f00 */
[----:B------:R-:W-:Y:S02]  /*01b0*/  UIMAD.WIDE UR8, UR20, 0xc, UR26 ;  /* 0x0000000c140878a5 */ /* 0x000fe4000f8e021a */
[----:B------:R-:W-:Y:S01]  /*01c0*/  UIMAD.WIDE UR10, UR20, 0x10, UR26 ;  /* 0x00000010140a78a5 */ /* 0x000fe2000f8e021a */
[----:B------:R-:W-:Y:S01]  /*01d0*/  IMAD.WIDE.U32 R2, R13, 0x4, R2 ;  /* 0x000000040d027825 */ /* 0x000fe200078e0002 */
[----:B------:R-:W-:Y:S02]  /*01e0*/  UIMAD.WIDE UR12, UR20, 0x14, UR26 ;  /* 0x00000014140c78a5 */ /* 0x000fe4000f8e021a */
[----:B------:R-:W-:Y:S01]  /*01f0*/  UIMAD.WIDE UR14, UR20, 0x18, UR26 ;  /* 0x00000018140e78a5 */ /* 0x000fe2000f8e021a */
[----:B------:R-:W-:Y:S01]  /*0200*/  IADD3 R2, P0, PT, R2, 0x10, RZ ;  /* 0x0000001002027810 */ /* 0x000fe20007f1e0ff */
[----:B------:R-:W-:-:S03]  /*0210*/  UIMAD.WIDE UR16, UR20, 0x1c, UR26 ;  /* 0x0000001c141078a5 */ /* 0x000fc6000f8e021a */
[----:B------:R-:W-:-:S09]  /*0220*/  IADD3.X R3, PT, PT, RZ, R3, RZ, P0, !PT ;  /* 0x00000003ff037210 */ /* 0x000fd200007fe4ff */
.L_x_9:
[----:B------:R-:W-:Y:S01]  /*0230*/  UIMAD.WIDE UR22, UR20, 0x4, UR26 ;  /* 0x00000004141678a5 */ /* 0x000fe2000f8e021a */
[----:B------:R-:W-:Y:S02]  /*0240*/  IMAD.MOV.U32 R23, RZ, RZ, 0x4 ;  /* 0x00000004ff177424 */ /* 0x000fe400078e00ff */
[----:B------:R-:W-:Y:S01]  /*0250*/  HFMA2 R11, -RZ, RZ, 0, 2.384185791015625e-07 ;  /* 0x00000004ff0b7431 */ /* 0x000fe200000001ff */
[----:B------:R-:W-:Y:S01]  /*0260*/  MOV R25, 0x4 ;  /* 0x0000000400197802 */ /* 0x000fe20000000f00 */
[----:B0-----:R-:W2:Y:S01]  /*0270*/  LDG.E R21, desc[UR18][R2.64+-0x10] ;  /* 0xfffff01202157981 */ /* 0x001ea2000c1e1900 */
[C---:B------:R-:W-:Y:S01]  /*0280*/  IMAD.WIDE R22, R14.reuse, R23, UR26 ;  /* 0x0000001a0e167e25 */ /* 0x040fe2000f8e0217 */
[----:B------:R-:W-:Y:S02]  /*0290*/  MOV R8, UR22 ;  /* 0x0000001600087c02 */ /* 0x000fe40008000f00 */
[----:B------:R-:W-:Y:S01]  /*02a0*/  MOV R9, UR23 ;  /* 0x0000001700097c02 */ /* 0x000fe20008000f00 */
[----:B------:R-:W3:Y:S02]  /*02b0*/  LDG.E R19, desc[UR18][R2.64+-0xc] ;  /* 0xfffff41202137981 */ /* 0x000ee4000c1e1900 */
[----:B------:R-:W-:-:S02]  /*02c0*/  IMAD.WIDE R8, R14, 0x4, R8 ;  /* 0x000000040e087825 */ /* 0x000fc400078e0208 */
[----:B------:R-:W2:Y:S01]  /*02d0*/  LDG.E R22, desc[UR18][R22.64] ;  /* 0x0000001216167981 */ /* 0x000ea2000c1e1900 */
[----:B------:R-:W-:Y:S01]  /*02e0*/  MOV R5, 0x4 ;  /* 0x0000000400057802 */ /* 0x000fe20000000f00 */
[C---:B------:R-:W-:Y:S02]  /*02f0*/  IMAD.WIDE R24, R14.reuse, R25, UR6 ;  /* 0x000000060e187e25 */ /* 0x040fe4000f8e0219 */
[----:B------:R0:W3:Y:S02]  /*0300*/  LDG.E R20, desc[UR18][R8.64] ;  /* 0x0000001208147981 */ /* 0x0000e4000c1e1900 */
[----:B------:R-:W-:Y:S02]  /*0310*/  IMAD.WIDE R10, R14, R11, UR8 ;  /* 0x000000080e0a7e25 */ /* 0x000fe4000f8e020b */
[----:B------:R-:W4:Y:S04]  /*0320*/  LDG.E R18, desc[UR18][R24.64] ;  /* 0x0000001218127981 */ /* 0x000f28000c1e1900 */
[----:B------:R-:W4:Y:S01]  /*0330*/  LDG.E R17, desc[UR18][R2.64+-0x8] ;  /* 0xfffff81202117981 */ /* 0x000f22000c1e1900 */
[----:B0-----:R-:W-:-:S02]  /*0340*/  HFMA2 R9, -RZ, RZ, 0, 2.384185791015625e-07 ;  /* 0x00000004ff097431 */ /* 0x001fc400000001ff */
[----:B------:R-:W-:Y:S01]  /*0350*/  IMAD.MOV.U32 R7, RZ, RZ, 0x4 ;  /* 0x00000004ff077424 */ /* 0x000fe200078e00ff */
[----:B------:R0:W5:Y:S01]  /*0360*/  LDG.E R16, desc[UR18][R10.64] ;  /* 0x000000120a107981 */ /* 0x000162000c1e1900 */
[----:B------:R-:W-:-:S03]  /*0370*/  IMAD.WIDE R4, R14, R5, UR10 ;  /* 0x0000000a0e047e25 */ /* 0x000fc6000f8e0205 */
[----:B------:R-:W5:Y:S01]  /*0380*/  LDG.E R15, desc[UR18][R2.64+-0x4] ;  /* 0xfffffc12020f7981 */ /* 0x000f62000c1e1900 */
[C---:B------:R-:W-:Y:S01]  /*0390*/  IMAD.WIDE R6, R14.reuse, R7, UR12 ;  /* 0x0000000c0e067e25 */ /* 0x040fe2000f8e0207 */
[----:B------:R-:W-:Y:S02]  /*03a0*/  MOV R27, 0x4 ;  /* 0x00000004001b7802 */ /* 0x000fe40000000f00 */
[----:B------:R1:W5:Y:S01]  /*03b0*/  LDG.E R4, desc[UR18][R4.64] ;  /* 0x0000001204047981 */ /* 0x000362000c1e1900 */
[----:B------:R-:W-:-:S03]  /*03c0*/  IMAD.WIDE R8, R14, R9, UR14 ;  /* 0x0000000e0e087e25 */ /* 0x000fc6000f8e0209 */
[----:B------:R-:W5:Y:S01]  /*03d0*/  LDG.E R23, desc[UR18][R2.64] ;  /* 0x0000001202177981 */ /* 0x000f62000c1e1900 */
[----:B0-----:R-:W-:-:S03]  /*03e0*/  IMAD.WIDE R10, R14, R27, UR16 ;  /* 0x000000100e0a7e25 */ /* 0x001fc6000f8e021b */
[----:B------:R-:W5:Y:S04]  /*03f0*/  LDG.E R7, desc[UR18][R6.64] ;  /* 0x0000001206077981 */ /* 0x000f68000c1e1900 */
[----:B------:R-:W5:Y:S04]  /*0400*/  LDG.E R24, desc[UR18][R2.64+0x4] ;  /* 0x0000041202187981 */ /* 0x000f68000c1e1900 */
[----:B------:R-:W5:Y:S04]  /*0410*/  LDG.E R8, desc[UR18][R8.64] ;  /* 0x0000001208087981 */ /* 0x000f68000c1e1900 */
[----:B------:R-:W5:Y:S04]  /*0420*/  LDG.E R25, desc[UR18][R2.64+0x8] ;  /* 0x0000081202197981 */ /* 0x000f68000c1e1900 */
[----:B------:R-:W5:Y:S04]  /*0430*/  LDG.E R10, desc[UR18][R10.64] ;  /* 0x000000120a0a7981 */ /* 0x000f68000c1e1900 */
[----:B------:R0:W5:Y:S01]  /*0440*/  LDG.E R27, desc[UR18][R2.64+0xc] ;  /* 0x00000c12021b7981 */ /* 0x000162000c1e1900 */
[----:B------:R-:W-:-:S04]  /*0450*/  UIADD3 UR5, UPT, UPT, UR5, 0x8, URZ ;  /* 0x0000000805057890 */ /* 0x000fc8000fffe0ff */
[----:B------:R-:W-:Y:S01]  /*0460*/  UISETP.NE.AND UP0, UPT, UR5, URZ, UPT ;  /* 0x000000ff0500728c */ /* 0x000fe2000bf05270 */
[----:B-1----:R-:W-:Y:S02]  /*0470*/  MOV R5, UR20 ;  /* 0x0000001400057c02 */ /* 0x002fe40008000f00 */
[----:B0-----:R-:W-:Y:S02]  /*0480*/  IADD3 R2, P0, PT, R2, 0x20, RZ ;  /* 0x0000002002027810 */ /* 0x001fe40007f1e0ff */
[----:B------:R-:W-:Y:S02]  /*0490*/  LEA R14, R5, R14, 0x3 ;  /* 0x0000000e050e7211 */ /* 0x000fe400078e18ff */
[----:B------:R-:W-:Y:S01]  /*04a0*/  IADD3.X R3, PT, PT, RZ, R3, RZ, P0, !PT ;  /* 0x00000003ff037210 */ /* 0x000fe200007fe4ff */
[----:B--2---:R-:W-:-:S04]  /*04b0*/  FFMA R22, R21, R22, R12 ;  /* 0x0000001615167223 */ /* 0x004fc8000000000c */
[----:B---3--:R-:W-:-:S04]  /*04c0*/  FFMA R20, R19, R20, R22 ;  /* 0x0000001413147223 */ /* 0x008fc80000000016 */
[----:B----4-:R-:W-:-:S04]  /*04d0*/  FFMA R18, R17, R18, R20 ;  /* 0x0000001211127223 */ /* 0x010fc80000000014 */
[----:B-----5:R-:W-:-:S04]  /*04e0*/  FFMA R16, R15, R16, R18 ;  /* 0x000000100f107223 */ /* 0x020fc80000000012 */
[----:B------:R-:W-:-:S04]  /*04f0*/  FFMA R23, R23, R4, R16 ;  /* 0x0000000417177223 */ /* 0x000fc80000000010 */
[----:B------:R-:W-:-:S04]  /*0500*/  FFMA R24, R24, R7, R23 ;  /* 0x0000000718187223 */ /* 0x000fc80000000017 */
[----:B------:R-:W-:-:S04]  /*0510*/  FFMA R8, R25, R8, R24 ;  /* 0x0000000819087223 */ /* 0x000fc80000000018 */
[----:B------:R-:W-:Y:S01]  /*0520*/  FFMA R12, R27, R10, R8 ;  /* 0x0000000a1b0c7223 */ /* 0x000fe20000000008 */
[----:B------:R-:W-:Y:S06]  /*0530*/  BRA.U UP0, `(.L_x_9) ;  /* 0xfffffffd003c7547 */ /* 0x000fec000b83ffff */
.L_x_8:
[----:B------:R-:W-:-:S04]  /*0540*/  ULOP3.LUT UR6, UR20, 0x7, URZ, 0xc0, !UPT ;  /* 0x0000000714067892 */ /* 0x000fc8000f8ec0ff */
[----:B------:R-:W-:-:S09]  /*0550*/  UISETP.NE.AND UP0, UPT, UR6, URZ, UPT ;  /* 0x000000ff0600728c */ /* 0x000fd2000bf05270 */
[----:B------:R-:W-:Y:S05]  /*0560*/  BRA.U !UP0, `(.L_x_10) ;  /* 0x0000000508387547 */ /* 0x000fea000b800000 */
[----:B------:R-:W-:Y:S02]  /*0570*/  UISETP.GE.U32.AND UP0, UPT, UR6, 0x4, UPT ;  /* 0x000000040600788c */ /* 0x000fe4000bf06070 */
[----:B------:R-:W-:-:S04]  /*0580*/  ULOP3.LUT UR5, UR20, 0x3, URZ, 0xc0, !UPT ;  /* 0x0000000314057892 */ /* 0x000fc8000f8ec0ff */
[----:B------:R-:W-:-:S03]  /*0590*/  UISETP.NE.AND UP1, UPT, UR5, URZ, UPT ;  /* 0x000000ff0500728c */ /* 0x000fc6000bf25270 */
[----:B------:R-:W-:Y:S08]  /*05a0*/  BRA.U !UP0, `(.L_x_11) ;  /* 0x00000001087c7547 */ /* 0x000ff0000b800000 */
[----:B------:R-:W1:Y:S01]  /*05b0*/  LDC.64 R6, c[0x0][0x388] ;  /* 0x0000e200ff067b82 */ /* 0x000e620000000a00 */
[----:B------:R-:W2:Y:S01]  /*05c0*/  LDCU.64 UR6, c[0x0][0x380] ;  /* 0x00007000ff0677ac */ /* 0x000ea20008000a00 */
[----:B------:R-:W-:Y:S01]  /*05d0*/  IMAD.U32 R9, RZ, RZ, UR4 ;  /* 0x00000004ff097e24 */ /* 0x000fe2000f8e00ff */
[C---:B------:R-:W-:Y:S02]  /*05e0*/  IADD3 R3, PT, PT, R13.reuse, UR4, RZ ;  /* 0x000000040d037c10 */ /* 0x040fe4000fffe0ff */
[----:B------:R-:W-:Y:S01]  /*05f0*/  IADD3 R10, P0, PT, R13, UR4, RZ ;  /* 0x000000040d0a7c10 */ /* 0x000fe2000ff1e0ff */
[----:B------:R-:W-:Y:S01]  /*0600*/  IMAD R9, R9, UR20, R0 ;  /* 0x0000001409097c24 */ /* 0x000fe2000f8e0200 */
[----:B------:R-:W-:Y:S01]  /*0610*/  MOV R11, UR20 ;  /* 0x00000014000b7c02 */ /* 0x000fe20008000f00 */
[----:B------:R-:W3:Y:S01]  /*0620*/  LDC.64 R4, c[0x0][0x380] ;  /* 0x0000e000ff047b82 */ /* 0x000ee20000000a00 */
[----:B------:R-:W-:Y:S01]  /*0630*/  MOV R15, UR20 ;  /* 0x00000014000f7c02 */ /* 0x000fe20008000f00 */
[----:B-1----:R-:W-:Y:S01]  /*0640*/  IMAD.WIDE R6, R9, 0x4, R6 ;  /* 0x0000000409067825 */ /* 0x002fe200078e0206 */
[----:B------:R-:W-:-:S05]  /*0650*/  MOV R9, UR20 ;  /* 0x0000001400097c02 */ /* 0x000fca0008000f00 */
[----:B------:R-:W-:Y:S02]  /*0660*/  IMAD.WIDE R8, R9, 0x4, R6 ;  /* 0x0000000409087825 */ /* 0x000fe400078e0206 */
[----:B0-----:R-:W4:Y:S02]  /*0670*/  LDG.E R6, desc[UR18][R6.64] ;  /* 0x0000001206067981 */ /* 0x001f24000c1e1900 */
[----:B---3--:R-:W-:Y:S01]  /*0680*/  IMAD.WIDE.U32 R4, R3, 0x4, R4 ;  /* 0x0000000403047825 */ /* 0x008fe200078e0004 */
[----:B------:R-:W-:Y:S01]  /*0690*/  IADD3.X R3, PT, PT, RZ, RZ, RZ, P0, !PT ;  /* 0x000000ffff037210 */ /* 0x000fe200007fe4ff */
[----:B------:R-:W3:Y:S01]  /*06a0*/  LDG.E R17, desc[UR18][R8.64] ;  /* 0x0000001208117981 */ /* 0x000ee2000c1e1900 */
[----:B--2---:R-:W-:-:S03]  /*06b0*/  LEA R2, P0, R10, UR6, 0x2 ;  /* 0x000000060a027c11 */ /* 0x004fc6000f8010ff */
[----:B------:R-:W4:Y:S01]  /*06c0*/  LDG.E R5, desc[UR18][R4.64] ;  /* 0x0000001204057981 */ /* 0x000f22000c1e1900 */
[----:B------:R-:W-:Y:S01]  /*06d0*/  LEA.HI.X R3, R10, UR7, R3, 0x2, P0 ;  /* 0x000000070a037c11 */ /* 0x000fe200080f1403 */
[----:B------:R-:W-:-:S04]  /*06e0*/  IMAD.WIDE R10, R11, 0x4, R8 ;  /* 0x000000040b0a7825 */ /* 0x000fc800078e0208 */
[----:B------:R-:W3:Y:S01]  /*06f0*/  LDG.E R16, desc[UR18][R2.64+0x4] ;  /* 0x0000041202107981 */ /* 0x000ee2000c1e1900 */
[----:B------:R-:W-:-:S03]  /*0700*/  IMAD.WIDE R14, R15, 0x4, R10 ;  /* 0x000000040f0e7825 */ /* 0x000fc600078e020a */
[----:B------:R-:W2:Y:S04]  /*0710*/  LDG.E R19, desc[UR18][R10.64] ;  /* 0x000000120a137981 */ /* 0x000ea8000c1e1900 */
[----:B------:R-:W2:Y:S04]  /*0720*/  LDG.E R18, desc[UR18][R2.64+0x8] ;  /* 0x0000081202127981 */ /* 0x000ea8000c1e1900 */
[----:B------:R-:W5:Y:S04]  /*0730*/  LDG.E R20, desc[UR18][R2.64+0xc] ;  /* 0x00000c1202147981 */ /* 0x000f68000c1e1900 */
[----:B------:R-:W5:Y:S01]  /*0740*/  LDG.E R14, desc[UR18][R14.64] ;  /* 0x000000120e0e7981 */ /* 0x000f62000c1e1900 */
[----:B------:R-:W-:Y:S01]  /*0750*/  UIADD3 UR4, UPT, UPT, UR4, 0x4, URZ ;  /* 0x0000000404047890 */ /* 0x000fe2000fffe0ff */
[----:B----4-:R-:W-:-:S04]  /*0760*/  FFMA R5, R5, R6, R12 ;  /* 0x0000000605057223 */ /* 0x010fc8000000000c */
[----:B---3--:R-:W-:-:S04]  /*0770*/  FFMA R5, R16, R17, R5 ;  /* 0x0000001110057223 */ /* 0x008fc80000000005 */
[----:B--2---:R-:W-:-:S04]  /*0780*/  FFMA R5, R18, R19, R5 ;  /* 0x0000001312057223 */ /* 0x004fc80000000005 */
[----:B-----5:R-:W-:-:S07]  /*0790*/  FFMA R12, R20, R14, R5 ;  /* 0x0000000e140c7223 */ /* 0x020fce0000000005 */
.L_x_11:
[----:B------:R-:W-:Y:S05]  /*07a0*/  BRA.U !UP1, `(.L_x_10) ;  /* 0x0000000109a87547 */ /* 0x000fea000b800000 */
[----:B------:R-:W-:Y:S01]  /*07b0*/  UISETP.NE.AND UP0, UPT, UR5, 0x1, UPT ;  /* 0x000000010500788c */ /* 0x000fe2000bf05270 */
[----:B------:R-:W-:Y:S01]  /*07c0*/  MOV R7, UR4 ;  /* 0x0000000400077c02 */ /* 0x000fe20008000f00 */
[----:B------:R-:W-:Y:S02]  /*07d0*/  ULOP3.LUT UR5, UR20, 0x1, URZ, 0xc0, !UPT ;  /* 0x0000000114057892 */ /* 0x000fe4000f8ec0ff */
[----:B------:R-:W-:Y:S02]  /*07e0*/  MOV R15, UR20 ;  /* 0x00000014000f7c02 */ /* 0x000fe40008000f00 */
[----:B------:R-:W-:Y:S01]  /*07f0*/  UISETP.NE.U32.AND UP1, UPT, UR5, 0x1, UPT ;  /* 0x000000010500788c */ /* 0x000fe2000bf25070 */
[----:B------:R-:W-:-:S04]  /*0800*/  PLOP3.LUT P1, PT, PT, PT, UP0, 0x80, 0x8 ;  /* 0x000000000008781c */ /* 0x000fc80003f2f008 */
[----:B------:R-:W1:Y:S01]  /*0810*/  @UP0 LDCU.128 UR8, c[0x0][0x380] ;  /* 0x00007000ff0807ac */ /* 0x000e620008000c00 */
[----:B------:R-:W-:Y:S01]  /*0820*/  PLOP3.LUT P0, PT, PT, PT, UP1, 0x80, 0x8 ;  /* 0x000000000008781c */ /* 0x000fe20003f0f018 */
[----:B------:R-:W2:Y:S04]  /*0830*/  @UP0 LDCU.64 UR6, c[0x0][0x380] ;  /* 0x00007000ff0607ac */ /* 0x000ea80008000a00 */
[----:B------:R-:W3:Y:S03]  /*0840*/  @!UP1 LDCU.128 UR12, c[0x0][0x380] ;  /* 0x00007000ff0c97ac */ /* 0x000ee60008000c00 */
[C---:B------:R-:W-:Y:S02]  /*0850*/  @P1 IADD3 R3, PT, PT, R13.reuse, UR4, RZ ;  /* 0x000000040d031c10 */ /* 0x040fe4000fffe0ff */
[----:B------:R-:W-:Y:S01]  /*0860*/  @P1 IADD3 R6, P2, PT, R13, UR4, RZ ;  /* 0x000000040d061c10 */ /* 0x000fe2000ff5e0ff */
[----:B------:R-:W-:Y:S01]  /*0870*/  @UP0 UIADD3 UR4, UPT, UPT, UR4, 0x2, URZ ;  /* 0x0000000204040890 */ /* 0x000fe2000fffe0ff */
[----:B-1----:R-:W-:Y:S01]  /*0880*/  MOV R11, UR9 ;  /* 0x00000009000b7c02 */ /* 0x002fe20008000f00 */
[----:B------:R-:W-:Y:S01]  /*0890*/  IMAD.U32 R10, RZ, RZ, UR8 ;  /* 0x00000008ff0a7e24 */ /* 0x000fe2000f8e00ff */
[----:B------:R-:W-:-:S02]  /*08a0*/  MOV R4, UR10 ;  /* 0x0000000a00047c02 */ /* 0x000fc40008000f00 */
[----:B------:R-:W-:Y:S01]  /*08b0*/  MOV R5, UR11 ;  /* 0x0000000b00057c02 */ /* 0x000fe20008000f00 */
[----:B------:R-:W-:-:S04]  /*08c0*/  @P1 IMAD.WIDE.U32 R10, R3, 0x4, R10 ;  /* 0x00000004030a1825 */ /* 0x000fc800078e000a */
[----:B------:R-:W-:Y:S01]  /*08d0*/  @P1 IMAD R3, R7, UR20, R0 ;  /* 0x0000001407031c24 */ /* 0x000fe2000f8e0200 */
[----:B------:R-:W-:Y:S01]  /*08e0*/  @P1 IADD3.X R7, PT, PT, RZ, RZ, RZ, P2, !PT ;  /* 0x000000ffff071210 */ /* 0x000fe200017fe4ff */
[----:B------:R-:W-:Y:S01]  /*08f0*/  IMAD.U32 R19, RZ, RZ, UR4 ;  /* 0x00000004ff137e24 */ /* 0x000fe2000f8e00ff */
[C---:B--2---:R-:W-:Y:S01]  /*0900*/  @P1 LEA R2, P2, R6.reuse, UR6, 0x2 ;  /* 0x0000000606021c11 */ /* 0x044fe2000f8410ff */
[----:B------:R-:W-:Y:S01]  /*0910*/  @P1 IMAD.WIDE R4, R3, 0x4, R4 ;  /* 0x0000000403041825 */ /* 0x000fe200078e0204 */
[----:B------:R-:W-:Y:S01]  /*0920*/  @!P0 IADD3 R17, PT, PT, R13, UR4, RZ ;  /* 0x000000040d118c10 */ /* 0x000fe2000fffe0ff */
[----:B0-----:R-:W2:Y:S01]  /*0930*/  @P1 LDG.E R11, desc[UR18][R10.64] ;  /* 0x000000120a0b1981 */ /* 0x001ea2000c1e1900 */
[----:B------:R-:W-:Y:S01]  /*0940*/  @P1 LEA.HI.X R3, R6, UR7, R7, 0x2, P2 ;  /* 0x0000000706031c11 */ /* 0x000fe200090f1407 */
[----:B------:R-:W-:Y:S01]  /*0950*/  @!P0 IMAD R19, R19, UR20, R0 ;  /* 0x0000001413138c24 */ /* 0x000fe2000f8e0200 */
[----:B---3--:R-:W-:Y:S01]  /*0960*/  MOV R6, UR12 ;  /* 0x0000000c00067c02 */ /* 0x008fe20008000f00 */
[----:B------:R-:W-:Y:S01]  /*0970*/  @P1 IMAD.WIDE R14, R15, 0x4, R4 ;  /* 0x000000040f0e1825 */ /* 0x000fe200078e0204 */
[----:B------:R-:W-:Y:S01]  /*0980*/  MOV R7, UR13 ;  /* 0x0000000d00077c02 */ /* 0x000fe20008000f00 */
[----:B------:R-:W2:Y:S01]  /*0990*/  @P1 LDG.E R4, desc[UR18][R4.64] ;  /* 0x0000001204041981 */ /* 0x000ea2000c1e1900 */
[----:B------:R-:W-:-:S02]  /*09a0*/  MOV R8, UR14 ;  /* 0x0000000e00087c02 */ /* 0x000fc40008000f00 */
[----:B------:R-:W-:Y:S01]  /*09b0*/  MOV R9, UR15 ;  /* 0x0000000f00097c02 */ /* 0x000fe20008000f00 */
[----:B------:R-:W-:Y:S01]  /*09c0*/  @!P0 IMAD.WIDE.U32 R6, R17, 0x4, R6 ;  /* 0x0000000411068825 */ /* 0x000fe200078e0006 */
[----:B------:R-:W3:Y:S03]  /*09d0*/  @P1 LDG.E R14, desc[UR18][R14.64] ;  /* 0x000000120e0e1981 */ /* 0x000ee6000c1e1900 */
[----:B------:R-:W-:Y:S01]  /*09e0*/  @!P0 IMAD.WIDE R8, R19, 0x4, R8 ;  /* 0x0000000413088825 */ /* 0x000fe200078e0208 */
[----:B------:R-:W3:Y:S04]  /*09f0*/  @P1 LDG.E R2, desc[UR18][R2.64+0x4] ;  /* 0x0000041202021981 */ /* 0x000ee8000c1e1900 */
[----:B------:R-:W4:Y:S04]  /*0a00*/  @!P0 LDG.E R7, desc[UR18][R6.64] ;  /* 0x0000001206078981 */ /* 0x000f28000c1e1900 */
[----:B------:R-:W4:Y:S01]  /*0a10*/  @!P0 LDG.E R8, desc[UR18][R8.64] ;  /* 0x0000001208088981 */ /* 0x000f22000c1e1900 */
[----:B--2---:R-:W-:-:S04]  /*0a20*/  @P1 FFMA R11, R11, R4, R12 ;  /* 0x000000040b0b1223 */ /* 0x004fc8000000000c */
[----:B---3--:R-:W-:-:S04]  /*0a30*/  @P1 FFMA R12, R2, R14, R11 ;  /* 0x0000000e020c1223 */ /* 0x008fc8000000000b */
[----:B----4-:R-:W-:-:S07]  /*0a40*/  @!P0 FFMA R12, R7, R8, R12 ;  /* 0x00000008070c8223 */ /* 0x010fce000000000c */
.L_x_10:
[----:B------:R-:W1:Y:S01]  /*0a50*/  LDC.64 R2, c[0x0][0x390] ;  /* 0x0000e400ff027b82 */ /* 0x000e620000000a00 */
[----:B------:R-:W-:-:S05]  /*0a60*/  IADD3 R13, PT, PT, R0, R13, RZ ;  /* 0x0000000d000d7210 */ /* 0x000fca0007ffe0ff */
[----:B-1----:R-:W-:-:S05]  /*0a70*/  IMAD.WIDE R2, R13, 0x4, R2 ;  /* 0x000000040d027825 */ /* 0x002fca00078e0202 */
[----:B0-----:R-:W-:Y:S01]  /*0a80*/  STG.E desc[UR18][R2.64], R12 ;  /* 0x0000000c02007986 */ /* 0x001fe2000c101912 */
[----:B------:R-:W-:Y:S05]  /*0a90*/  EXIT ;  /* 0x000000000000794d */ /* 0x000fea0003800000 */
.L_x_12:
        /* <DEDUP_REMOVED lines=14> */
.L_x_14:


//--------------------- .nv.shared._Z20TiledMatrixMulKernelPfS_S_ii --------------------------
	.section	.nv.shared._Z20TiledMatrixMulKernelPfS_S_ii,"aw",@nobits
	.sectionflags	@""
	.align	4
.nv.shared._Z20TiledMatrixMulKernelPfS_S_ii:
	.zero		6024


//--------------------- .nv.shared.reserved.0     --------------------------
	.section	.nv.shared.reserved.0,"aw",@nobits
	.weak		__nv_reservedSMEM_offset_0_alias
	.size		__nv_reservedSMEM_offset_0_alias, 0, 64
	.other		__nv_reservedSMEM_offset_0_alias,@"STO_CUDA_RESERVED_SHARED STV_DEFAULT"
__nv_reservedSMEM_offset_0_alias:
	.zero		0
	.zero		64


//--------------------- .nv.constant0._Z20TiledMatrixMulKernelPfS_S_ii --------------------------
	.section	.nv.constant0._Z20TiledMatrixMulKernelPfS_S_ii,"a",@progbits
	.sectionflags	@""
	.align	4
.nv.constant0._Z20TiledMatrixMulKernelPfS_S_ii:
	.zero		928


//--------------------- .nv.constant0._Z15MatrixMulKernelPfS_S_i --------------------------
	.section	.nv.constant0._Z15MatrixMulKernelPfS_S_i,"a",@progbits
	.sectionflags	@""
	.align	4
.nv.constant0._Z15MatrixMulKernelPfS_S_i:
	.zero		924


//--------------------- SYMBOLS --------------------------

	.type		.nv.reservedSmem.offset0,@object
	.size		.nv.reservedSmem.offset0,0x4
	.type		.nv.reservedSmem.cap,@object
	.size		.nv.reservedSmem.cap,0x4
